//
// Generated by NVIDIA NVVM Compiler
//
// Compiler Build ID: CL-36424714
// Cuda compilation tools, release 13.0, V13.0.88
// Based on NVVM 20.0.0
//

.version 9.0
.target sm_100
.address_size 64

	// .globl	_Z11extract_matPKfPfiiiiii
// _ZZ8mma_A_BtILi16EEvPKfS1_PfiiifE6A_tile has been demoted
// _ZZ8mma_A_BtILi16EEvPKfS1_PfiiifE7Bt_tile has been demoted
// _ZZ7mma_A_BILi16EEvPKfS1_PfiiifE6A_tile has been demoted
// _ZZ7mma_A_BILi16EEvPKfS1_PfiiifE6B_tile has been demoted
// _ZZ7softmaxILi16EEvPKfPfiE5sdata has been demoted
.global .align 4 .b8 __cudart_i2opi_f[24] = {65, 144, 67, 60, 153, 149, 98, 219, 192, 221, 52, 245, 209, 87, 39, 252, 41, 21, 68, 78, 110, 131, 249, 162};

.visible .entry _Z11extract_matPKfPfiiiiii(
	.param .u64 .ptr .align 1 _Z11extract_matPKfPfiiiiii_param_0,
	.param .u64 .ptr .align 1 _Z11extract_matPKfPfiiiiii_param_1,
	.param .u32 _Z11extract_matPKfPfiiiiii_param_2,
	.param .u32 _Z11extract_matPKfPfiiiiii_param_3,
	.param .u32 _Z11extract_matPKfPfiiiiii_param_4,
	.param .u32 _Z11extract_matPKfPfiiiiii_param_5,
	.param .u32 _Z11extract_matPKfPfiiiiii_param_6,
	.param .u32 _Z11extract_matPKfPfiiiiii_param_7
)
{
	.reg .pred 	%p<4>;
	.reg .b32 	%r<18>;
	.reg .b32 	%f<2>;
	.reg .b64 	%rd<9>;

	ld.param.u64 	%rd1, [_Z11extract_matPKfPfiiiiii_param_0];
	ld.param.u64 	%rd2, [_Z11extract_matPKfPfiiiiii_param_1];
	ld.param.u32 	%r3, [_Z11extract_matPKfPfiiiiii_param_2];
	ld.param.u32 	%r4, [_Z11extract_matPKfPfiiiiii_param_3];
	ld.param.u32 	%r5, [_Z11extract_matPKfPfiiiiii_param_5];
	ld.param.u32 	%r7, [_Z11extract_matPKfPfiiiiii_param_6];
	ld.param.u32 	%r6, [_Z11extract_matPKfPfiiiiii_param_7];
	mov.u32 	%r8, %ctaid.y;
	mov.u32 	%r9, %ntid.y;
	mov.u32 	%r10, %tid.y;
	mad.lo.s32 	%r1, %r8, %r9, %r10;
	mov.u32 	%r11, %ctaid.x;
	mov.u32 	%r12, %ntid.x;
	mov.u32 	%r13, %tid.x;
	mad.lo.s32 	%r2, %r11, %r12, %r13;
	setp.ge.s32 	%p1, %r1, %r7;
	setp.ge.s32 	%p2, %r2, %r6;
	or.pred  	%p3, %p1, %p2;
	@%p3 bra 	$L__BB0_2;
	cvta.to.global.u64 	%rd3, %rd1;
	cvta.to.global.u64 	%rd4, %rd2;
	add.s32 	%r14, %r3, %r1;
	add.s32 	%r15, %r4, %r2;
	mad.lo.s32 	%r16, %r5, %r14, %r15;
	mul.wide.s32 	%rd5, %r16, 4;
	add.s64 	%rd6, %rd3, %rd5;
	ld.global.f32 	%f1, [%rd6];
	mad.lo.s32 	%r17, %r6, %r1, %r2;
	mul.wide.s32 	%rd7, %r17, 4;
	add.s64 	%rd8, %rd4, %rd7;
	st.global.f32 	[%rd8], %f1;
$L__BB0_2:
	ret;

}
	// .globl	_Z10concat_matPfPKfiiiiii
.visible .entry _Z10concat_matPfPKfiiiiii(
	.param .u64 .ptr .align 1 _Z10concat_matPfPKfiiiiii_param_0,
	.param .u64 .ptr .align 1 _Z10concat_matPfPKfiiiiii_param_1,
	.param .u32 _Z10concat_matPfPKfiiiiii_param_2,
	.param .u32 _Z10concat_matPfPKfiiiiii_param_3,
	.param .u32 _Z10concat_matPfPKfiiiiii_param_4,
	.param .u32 _Z10concat_matPfPKfiiiiii_param_5,
	.param .u32 _Z10concat_matPfPKfiiiiii_param_6,
	.param .u32 _Z10concat_matPfPKfiiiiii_param_7
)
{
	.reg .pred 	%p<4>;
	.reg .b32 	%r<18>;
	.reg .b32 	%f<2>;
	.reg .b64 	%rd<9>;

	ld.param.u64 	%rd1, [_Z10concat_matPfPKfiiiiii_param_0];
	ld.param.u64 	%rd2, [_Z10concat_matPfPKfiiiiii_param_1];
	ld.param.u32 	%r3, [_Z10concat_matPfPKfiiiiii_param_2];
	ld.param.u32 	%r4, [_Z10concat_matPfPKfiiiiii_param_3];
	ld.param.u32 	%r5, [_Z10concat_matPfPKfiiiiii_param_5];
	ld.param.u32 	%r7, [_Z10concat_matPfPKfiiiiii_param_6];
	ld.param.u32 	%r6, [_Z10concat_matPfPKfiiiiii_param_7];
	mov.u32 	%r8, %ctaid.y;
	mov.u32 	%r9, %ntid.y;
	mov.u32 	%r10, %tid.y;
	mad.lo.s32 	%r1, %r8, %r9, %r10;
	mov.u32 	%r11, %ctaid.x;
	mov.u32 	%r12, %ntid.x;
	mov.u32 	%r13, %tid.x;
	mad.lo.s32 	%r2, %r11, %r12, %r13;
	setp.ge.s32 	%p1, %r1, %r7;
	setp.ge.s32 	%p2, %r2, %r6;
	or.pred  	%p3, %p1, %p2;
	@%p3 bra 	$L__BB1_2;
	cvta.to.global.u64 	%rd3, %rd2;
	cvta.to.global.u64 	%rd4, %rd1;
	mad.lo.s32 	%r14, %r6, %r1, %r2;
	mul.wide.s32 	%rd5, %r14, 4;
	add.s64 	%rd6, %rd3, %rd5;
	ld.global.f32 	%f1, [%rd6];
	add.s32 	%r15, %r3, %r1;
	add.s32 	%r16, %r4, %r2;
	mad.lo.s32 	%r17, %r5, %r15, %r16;
	mul.wide.s32 	%rd7, %r17, 4;
	add.s64 	%rd8, %rd4, %rd7;
	st.global.f32 	[%rd8], %f1;
$L__BB1_2:
	ret;

}
	// .globl	_Z10apply_ropePfS_ii
.visible .entry _Z10apply_ropePfS_ii(
	.param .u64 .ptr .align 1 _Z10apply_ropePfS_ii_param_0,
	.param .u64 .ptr .align 1 _Z10apply_ropePfS_ii_param_1,
	.param .u32 _Z10apply_ropePfS_ii_param_2,
	.param .u32 _Z10apply_ropePfS_ii_param_3
)
{
	.local .align 4 .b8 	__local_depot2[28];
	.reg .b64 	%SP;
	.reg .b64 	%SPL;
	.reg .pred 	%p<28>;
	.reg .b32 	%r<98>;
	.reg .b32 	%f<110>;
	.reg .b64 	%rd<46>;
	.reg .b64 	%fd<5>;

	mov.u64 	%SPL, __local_depot2;
	ld.param.u64 	%rd18, [_Z10apply_ropePfS_ii_param_0];
	ld.param.u64 	%rd19, [_Z10apply_ropePfS_ii_param_1];
	ld.param.u32 	%r31, [_Z10apply_ropePfS_ii_param_2];
	ld.param.u32 	%r30, [_Z10apply_ropePfS_ii_param_3];
	add.u64 	%rd1, %SPL, 0;
	mov.u32 	%r32, %ctaid.y;
	mov.u32 	%r33, %ntid.y;
	mov.u32 	%r34, %tid.y;
	mad.lo.s32 	%r1, %r32, %r33, %r34;
	mov.u32 	%r35, %ctaid.x;
	mov.u32 	%r36, %ntid.x;
	mov.u32 	%r37, %tid.x;
	mad.lo.s32 	%r2, %r35, %r36, %r37;
	setp.ge.s32 	%p1, %r1, %r31;
	setp.ge.s32 	%p2, %r2, %r30;
	or.pred  	%p3, %p1, %p2;
	@%p3 bra 	$L__BB2_22;
	and.b32  	%r38, %r2, 1;
	setp.eq.b32 	%p4, %r38, 1;
	add.s32 	%r39, %r2, 1;
	setp.ge.s32 	%p5, %r39, %r30;
	or.pred  	%p6, %p4, %p5;
	@%p6 bra 	$L__BB2_22;
	mad.lo.s32 	%r40, %r30, %r1, %r2;
	cvta.to.global.u64 	%rd21, %rd18;
	mul.wide.s32 	%rd22, %r40, 4;
	add.s64 	%rd2, %rd21, %rd22;
	ld.global.f32 	%f1, [%rd2];
	ld.global.f32 	%f2, [%rd2+4];
	cvta.to.global.u64 	%rd23, %rd19;
	add.s64 	%rd3, %rd23, %rd22;
	ld.global.f32 	%f3, [%rd3];
	ld.global.f32 	%f4, [%rd3+4];
	shr.s32 	%r41, %r2, 1;
	cvt.rn.f32.s32 	%f20, %r41;
	mul.f32 	%f21, %f20, 0fC0000000;
	cvt.rn.f32.s32 	%f22, %r30;
	div.rn.f32 	%f5, %f21, %f22;
	setp.eq.f32 	%p7, %f5, 0f00000000;
	mov.f32 	%f107, 0f3F800000;
	@%p7 bra 	$L__BB2_5;
	mov.f32 	%f23, 0fB0D40000;
	mov.f32 	%f24, 0f3EE68EBF;
	mul.rn.f32 	%f25, %f24, %f23;
	mov.f32 	%f26, 0f3D21D42E;
	mov.f32 	%f27, 0f3DF7B084;
	mul.rn.f32 	%f28, %f27, %f26;
	mul.f32 	%f29, %f28, 0f40400000;
	fma.rn.f32 	%f30, %f25, 0f3FB8AA3B, 0f34C28212;
	fma.rn.f32 	%f31, 0f3E4B8A05, 0f32A55E34, %f30;
	fma.rn.f32 	%f32, %f29, %f25, %f31;
	fma.rn.f32 	%f33, %f28, 0f3E4B8A05, %f32;
	mov.f32 	%f34, 0f41549694;
	add.rn.f32 	%f35, %f34, %f33;
	mul.rn.f32 	%f36, %f35, %f5;
	cvt.rni.f32.f32 	%f37, %f36;
	sub.f32 	%f38, %f36, %f37;
	neg.f32 	%f39, %f36;
	fma.rn.f32 	%f40, %f35, %f5, %f39;
	mov.f32 	%f41, 0fC1549694;
	add.rn.f32 	%f42, %f35, %f41;
	neg.f32 	%f43, %f42;
	add.rn.f32 	%f44, %f33, %f43;
	fma.rn.f32 	%f45, %f44, %f5, %f40;
	add.f32 	%f46, %f38, %f45;
	setp.gt.f32 	%p8, %f37, 0f00000000;
	selp.b32 	%r42, 0, -2097152000, %p8;
	abs.f32 	%f47, %f5;
	setp.num.f32 	%p9, %f47, %f47;
	setp.lt.f32 	%p10, %f36, 0f00000000;
	selp.f32 	%f48, 0f00000000, 0f7F800000, %p10;
	abs.f32 	%f49, %f36;
	setp.gt.f32 	%p11, %f49, 0f43180000;
	cvt.rzi.s32.f32 	%r43, %f37;
	shl.b32 	%r44, %r43, 23;
	sub.s32 	%r45, %r44, %r42;
	mov.b32 	%f50, %r45;
	add.s32 	%r46, %r42, 2130706432;
	mov.b32 	%f51, %r46;
	fma.rn.f32 	%f52, %f46, 0f391FCB8E, 0f3AAF85ED;
	fma.rn.f32 	%f53, %f52, %f46, 0f3C1D9856;
	fma.rn.f32 	%f54, %f53, %f46, 0f3D6357BB;
	fma.rn.f32 	%f55, %f54, %f46, 0f3E75FDEC;
	fma.rn.f32 	%f56, %f55, %f46, 0f3F317218;
	fma.rn.f32 	%f57, %f56, %f46, 0f3F800000;
	mul.f32 	%f58, %f57, %f51;
	mul.f32 	%f59, %f58, %f50;
	selp.f32 	%f107, %f48, %f59, %p11;
	@%p9 bra 	$L__BB2_5;
	mov.f32 	%f60, 0f461C4000;
	add.rn.f32 	%f107, %f60, %f5;
$L__BB2_5:
	cvt.rn.f32.u32 	%f61, %r1;
	mul.f32 	%f9, %f107, %f61;
	mul.f32 	%f62, %f9, 0f3F22F983;
	cvt.rni.s32.f32 	%r97, %f62;
	cvt.rn.f32.s32 	%f63, %r97;
	fma.rn.f32 	%f64, %f63, 0fBFC90FDA, %f9;
	fma.rn.f32 	%f65, %f63, 0fB3A22168, %f64;
	fma.rn.f32 	%f109, %f63, 0fA7C234C5, %f65;
	abs.f32 	%f11, %f9;
	setp.ltu.f32 	%p12, %f11, 0f47CE4780;
	mov.u32 	%r93, %r97;
	mov.f32 	%f108, %f109;
	@%p12 bra 	$L__BB2_13;
	setp.neu.f32 	%p13, %f11, 0f7F800000;
	@%p13 bra 	$L__BB2_8;
	mov.f32 	%f68, 0f00000000;
	mul.rn.f32 	%f108, %f9, %f68;
	mov.b32 	%r93, 0;
	bra.uni 	$L__BB2_13;
$L__BB2_8:
	mov.b32 	%r4, %f9;
	shl.b32 	%r48, %r4, 8;
	or.b32  	%r5, %r48, -2147483648;
	mov.b64 	%rd42, 0;
	mov.b32 	%r90, 0;
	mov.u64 	%rd40, __cudart_i2opi_f;
	mov.u64 	%rd41, %rd1;
$L__BB2_9:
	.pragma "nounroll";
	ld.global.nc.u32 	%r49, [%rd40];
	mad.wide.u32 	%rd26, %r49, %r5, %rd42;
	shr.u64 	%rd42, %rd26, 32;
	st.local.u32 	[%rd41], %rd26;
	add.s32 	%r90, %r90, 1;
	add.s64 	%rd41, %rd41, 4;
	add.s64 	%rd40, %rd40, 4;
	setp.ne.s32 	%p14, %r90, 6;
	@%p14 bra 	$L__BB2_9;
	shr.u32 	%r50, %r4, 23;
	st.local.u32 	[%rd1+24], %rd42;
	and.b32  	%r8, %r50, 31;
	and.b32  	%r51, %r50, 224;
	add.s32 	%r52, %r51, -128;
	shr.u32 	%r53, %r52, 5;
	mul.wide.u32 	%rd27, %r53, 4;
	sub.s64 	%rd10, %rd1, %rd27;
	ld.local.u32 	%r91, [%rd10+24];
	ld.local.u32 	%r92, [%rd10+20];
	setp.eq.s32 	%p15, %r8, 0;
	@%p15 bra 	$L__BB2_12;
	shf.l.wrap.b32 	%r91, %r92, %r91, %r8;
	ld.local.u32 	%r54, [%rd10+16];
	shf.l.wrap.b32 	%r92, %r54, %r92, %r8;
$L__BB2_12:
	shr.u32 	%r55, %r91, 30;
	shf.l.wrap.b32 	%r56, %r92, %r91, 2;
	shl.b32 	%r57, %r92, 2;
	shr.u32 	%r58, %r56, 31;
	add.s32 	%r59, %r58, %r55;
	neg.s32 	%r60, %r59;
	setp.lt.s32 	%p16, %r4, 0;
	selp.b32 	%r93, %r60, %r59, %p16;
	xor.b32  	%r61, %r56, %r4;
	shr.s32 	%r62, %r56, 31;
	xor.b32  	%r63, %r62, %r56;
	xor.b32  	%r64, %r62, %r57;
	cvt.u64.u32 	%rd28, %r63;
	shl.b64 	%rd29, %rd28, 32;
	cvt.u64.u32 	%rd30, %r64;
	or.b64  	%rd31, %rd29, %rd30;
	cvt.rn.f64.s64 	%fd1, %rd31;
	mul.f64 	%fd2, %fd1, 0d3BF921FB54442D19;
	cvt.rn.f32.f64 	%f66, %fd2;
	neg.f32 	%f67, %f66;
	setp.lt.s32 	%p17, %r61, 0;
	selp.f32 	%f108, %f67, %f66, %p17;
$L__BB2_13:
	setp.ltu.f32 	%p18, %f11, 0f47CE4780;
	add.s32 	%r66, %r93, 1;
	mul.rn.f32 	%f69, %f108, %f108;
	and.b32  	%r67, %r93, 1;
	setp.eq.b32 	%p19, %r67, 1;
	selp.f32 	%f70, %f108, 0f3F800000, %p19;
	fma.rn.f32 	%f71, %f69, %f70, 0f00000000;
	fma.rn.f32 	%f72, %f69, 0f37CBAC00, 0fBAB607ED;
	selp.f32 	%f73, 0fB94D4153, %f72, %p19;
	selp.f32 	%f74, 0f3C0885E4, 0f3D2AAABB, %p19;
	fma.rn.f32 	%f75, %f73, %f69, %f74;
	selp.f32 	%f76, 0fBE2AAAA8, 0fBEFFFFFF, %p19;
	fma.rn.f32 	%f77, %f75, %f69, %f76;
	fma.rn.f32 	%f78, %f77, %f71, %f70;
	and.b32  	%r68, %r66, 2;
	setp.eq.s32 	%p20, %r68, 0;
	mov.f32 	%f79, 0f00000000;
	sub.f32 	%f80, %f79, %f78;
	selp.f32 	%f15, %f78, %f80, %p20;
	@%p18 bra 	$L__BB2_21;
	setp.neu.f32 	%p21, %f11, 0f7F800000;
	@%p21 bra 	$L__BB2_16;
	mov.f32 	%f83, 0f00000000;
	mul.rn.f32 	%f109, %f9, %f83;
	mov.b32 	%r97, 0;
	bra.uni 	$L__BB2_21;
$L__BB2_16:
	mov.b32 	%r17, %f9;
	shl.b32 	%r70, %r17, 8;
	or.b32  	%r18, %r70, -2147483648;
	mov.b64 	%rd45, 0;
	mov.b32 	%r94, 0;
	mov.u64 	%rd43, __cudart_i2opi_f;
	mov.u64 	%rd44, %rd1;
$L__BB2_17:
	.pragma "nounroll";
	ld.global.nc.u32 	%r71, [%rd43];
	mad.wide.u32 	%rd34, %r71, %r18, %rd45;
	shr.u64 	%rd45, %rd34, 32;
	st.local.u32 	[%rd44], %rd34;
	add.s32 	%r94, %r94, 1;
	add.s64 	%rd44, %rd44, 4;
	add.s64 	%rd43, %rd43, 4;
	setp.ne.s32 	%p22, %r94, 6;
	@%p22 bra 	$L__BB2_17;
	shr.u32 	%r72, %r17, 23;
	st.local.u32 	[%rd1+24], %rd45;
	and.b32  	%r21, %r72, 31;
	and.b32  	%r73, %r72, 224;
	add.s32 	%r74, %r73, -128;
	shr.u32 	%r75, %r74, 5;
	mul.wide.u32 	%rd35, %r75, 4;
	sub.s64 	%rd17, %rd1, %rd35;
	ld.local.u32 	%r95, [%rd17+24];
	ld.local.u32 	%r96, [%rd17+20];
	setp.eq.s32 	%p23, %r21, 0;
	@%p23 bra 	$L__BB2_20;
	shf.l.wrap.b32 	%r95, %r96, %r95, %r21;
	ld.local.u32 	%r76, [%rd17+16];
	shf.l.wrap.b32 	%r96, %r76, %r96, %r21;
$L__BB2_20:
	shr.u32 	%r77, %r95, 30;
	shf.l.wrap.b32 	%r78, %r96, %r95, 2;
	shl.b32 	%r79, %r96, 2;
	shr.u32 	%r80, %r78, 31;
	add.s32 	%r81, %r80, %r77;
	neg.s32 	%r82, %r81;
	setp.lt.s32 	%p24, %r17, 0;
	selp.b32 	%r97, %r82, %r81, %p24;
	xor.b32  	%r83, %r78, %r17;
	shr.s32 	%r84, %r78, 31;
	xor.b32  	%r85, %r84, %r78;
	xor.b32  	%r86, %r84, %r79;
	cvt.u64.u32 	%rd36, %r85;
	shl.b64 	%rd37, %rd36, 32;
	cvt.u64.u32 	%rd38, %r86;
	or.b64  	%rd39, %rd37, %rd38;
	cvt.rn.f64.s64 	%fd3, %rd39;
	mul.f64 	%fd4, %fd3, 0d3BF921FB54442D19;
	cvt.rn.f32.f64 	%f81, %fd4;
	neg.f32 	%f82, %f81;
	setp.lt.s32 	%p25, %r83, 0;
	selp.f32 	%f109, %f82, %f81, %p25;
$L__BB2_21:
	mul.rn.f32 	%f84, %f109, %f109;
	and.b32  	%r88, %r97, 1;
	setp.eq.b32 	%p26, %r88, 1;
	selp.f32 	%f85, 0f3F800000, %f109, %p26;
	fma.rn.f32 	%f86, %f84, %f85, 0f00000000;
	fma.rn.f32 	%f87, %f84, 0f37CBAC00, 0fBAB607ED;
	selp.f32 	%f88, %f87, 0fB94D4153, %p26;
	selp.f32 	%f89, 0f3D2AAABB, 0f3C0885E4, %p26;
	fma.rn.f32 	%f90, %f88, %f84, %f89;
	selp.f32 	%f91, 0fBEFFFFFF, 0fBE2AAAA8, %p26;
	fma.rn.f32 	%f92, %f90, %f84, %f91;
	fma.rn.f32 	%f93, %f92, %f86, %f85;
	and.b32  	%r89, %r97, 2;
	setp.eq.s32 	%p27, %r89, 0;
	mov.f32 	%f94, 0f00000000;
	sub.f32 	%f95, %f94, %f93;
	selp.f32 	%f96, %f93, %f95, %p27;
	mul.f32 	%f97, %f1, %f15;
	mul.f32 	%f98, %f2, %f96;
	sub.f32 	%f99, %f97, %f98;
	st.global.f32 	[%rd2], %f99;
	mul.f32 	%f100, %f1, %f96;
	fma.rn.f32 	%f101, %f2, %f15, %f100;
	st.global.f32 	[%rd2+4], %f101;
	mul.f32 	%f102, %f3, %f15;
	mul.f32 	%f103, %f4, %f96;
	sub.f32 	%f104, %f102, %f103;
	st.global.f32 	[%rd3], %f104;
	mul.f32 	%f105, %f3, %f96;
	fma.rn.f32 	%f106, %f4, %f15, %f105;
	st.global.f32 	[%rd3+4], %f106;
$L__BB2_22:
	ret;

}
	// .globl	_Z8mma_A_BtILi16EEvPKfS1_Pfiiif
.visible .entry _Z8mma_A_BtILi16EEvPKfS1_Pfiiif(
	.param .u64 .ptr .align 1 _Z8mma_A_BtILi16EEvPKfS1_Pfiiif_param_0,
	.param .u64 .ptr .align 1 _Z8mma_A_BtILi16EEvPKfS1_Pfiiif_param_1,
	.param .u64 .ptr .align 1 _Z8mma_A_BtILi16EEvPKfS1_Pfiiif_param_2,
	.param .u32 _Z8mma_A_BtILi16EEvPKfS1_Pfiiif_param_3,
	.param .u32 _Z8mma_A_BtILi16EEvPKfS1_Pfiiif_param_4,
	.param .u32 _Z8mma_A_BtILi16EEvPKfS1_Pfiiif_param_5,
	.param .f32 _Z8mma_A_BtILi16EEvPKfS1_Pfiiif_param_6
)
{
	.reg .pred 	%p<15>;
	.reg .b32 	%r<47>;
	.reg .b32 	%f<22>;
	.reg .b64 	%rd<13>;
	// demoted variable
	.shared .align 4 .b8 _ZZ8mma_A_BtILi16EEvPKfS1_PfiiifE6A_tile[1024];
	// demoted variable
	.shared .align 4 .b8 _ZZ8mma_A_BtILi16EEvPKfS1_PfiiifE7Bt_tile[1024];
	ld.param.u64 	%rd3, [_Z8mma_A_BtILi16EEvPKfS1_Pfiiif_param_0];
	ld.param.u64 	%rd4, [_Z8mma_A_BtILi16EEvPKfS1_Pfiiif_param_1];
	ld.param.u64 	%rd5, [_Z8mma_A_BtILi16EEvPKfS1_Pfiiif_param_2];
	ld.param.u32 	%r23, [_Z8mma_A_BtILi16EEvPKfS1_Pfiiif_param_3];
	ld.param.u32 	%r24, [_Z8mma_A_BtILi16EEvPKfS1_Pfiiif_param_4];
	ld.param.u32 	%r25, [_Z8mma_A_BtILi16EEvPKfS1_Pfiiif_param_5];
	ld.param.f32 	%f9, [_Z8mma_A_BtILi16EEvPKfS1_Pfiiif_param_6];
	mov.u32 	%r1, %tid.y;
	mov.u32 	%r2, %tid.x;
	mov.u32 	%r26, %ctaid.y;
	shl.b32 	%r27, %r26, 4;
	add.s32 	%r3, %r27, %r1;
	mov.u32 	%r28, %ctaid.x;
	shl.b32 	%r29, %r28, 4;
	add.s32 	%r4, %r29, %r2;
	setp.lt.s32 	%p1, %r25, 1;
	mov.f32 	%f20, 0f00000000;
	@%p1 bra 	$L__BB3_9;
	shl.b32 	%r31, %r1, 6;
	mov.u32 	%r32, _ZZ8mma_A_BtILi16EEvPKfS1_PfiiifE6A_tile;
	add.s32 	%r5, %r32, %r31;
	shl.b32 	%r33, %r2, 2;
	add.s32 	%r6, %r5, %r33;
	mul.lo.s32 	%r7, %r25, %r3;
	mov.u32 	%r34, _ZZ8mma_A_BtILi16EEvPKfS1_PfiiifE7Bt_tile;
	add.s32 	%r10, %r34, %r33;
	add.s32 	%r8, %r10, %r31;
	mul.lo.s32 	%r9, %r25, %r4;
	cvta.to.global.u64 	%rd1, %rd3;
	cvta.to.global.u64 	%rd2, %rd4;
	mov.f32 	%f20, 0f00000000;
	mov.b32 	%r42, 0;
$L__BB3_2:
	setp.ge.s32 	%p2, %r3, %r23;
	add.s32 	%r12, %r42, %r2;
	setp.ge.s32 	%p3, %r12, %r25;
	mov.f32 	%f18, 0f00000000;
	or.pred  	%p4, %p2, %p3;
	@%p4 bra 	$L__BB3_4;
	add.s32 	%r36, %r12, %r7;
	mul.wide.u32 	%rd6, %r36, 4;
	add.s64 	%rd7, %rd1, %rd6;
	ld.global.nc.f32 	%f18, [%rd7];
$L__BB3_4:
	setp.ge.s32 	%p5, %r4, %r24;
	st.shared.f32 	[%r6], %f18;
	add.s32 	%r13, %r42, %r1;
	setp.ge.s32 	%p6, %r13, %r25;
	mov.f32 	%f19, 0f00000000;
	or.pred  	%p7, %p5, %p6;
	@%p7 bra 	$L__BB3_6;
	add.s32 	%r38, %r13, %r9;
	mul.wide.s32 	%rd8, %r38, 4;
	add.s64 	%rd9, %rd2, %rd8;
	ld.global.nc.f32 	%f19, [%rd9];
$L__BB3_6:
	st.shared.f32 	[%r8], %f19;
	bar.sync 	0;
	mov.b32 	%r45, 1;
	mov.u32 	%r43, %r5;
	mov.u32 	%r44, %r42;
	mov.u32 	%r46, %r10;
$L__BB3_7:
	add.s32 	%r40, %r45, -1;
	ld.shared.f32 	%f14, [%r43];
	ld.shared.f32 	%f15, [%r46];
	fma.rn.f32 	%f20, %f14, %f15, %f20;
	setp.lt.u32 	%p8, %r40, 15;
	add.s32 	%r44, %r44, 1;
	setp.lt.s32 	%p9, %r44, %r25;
	and.pred  	%p10, %p8, %p9;
	add.s32 	%r46, %r46, 64;
	add.s32 	%r45, %r45, 1;
	add.s32 	%r43, %r43, 4;
	@%p10 bra 	$L__BB3_7;
	bar.sync 	0;
	add.s32 	%r42, %r42, 16;
	setp.lt.s32 	%p11, %r42, %r25;
	@%p11 bra 	$L__BB3_2;
$L__BB3_9:
	setp.ge.s32 	%p12, %r3, %r23;
	setp.ge.s32 	%p13, %r4, %r24;
	or.pred  	%p14, %p12, %p13;
	@%p14 bra 	$L__BB3_11;
	mul.f32 	%f16, %f9, %f20;
	mad.lo.s32 	%r41, %r24, %r3, %r4;
	cvta.to.global.u64 	%rd10, %rd5;
	mul.wide.s32 	%rd11, %r41, 4;
	add.s64 	%rd12, %rd10, %rd11;
	st.global.f32 	[%rd12], %f16;
$L__BB3_11:
	ret;

}
	// .globl	_Z7mma_A_BILi16EEvPKfS1_Pfiiif
.visible .entry _Z7mma_A_BILi16EEvPKfS1_Pfiiif(
	.param .u64 .ptr .align 1 _Z7mma_A_BILi16EEvPKfS1_Pfiiif_param_0,
	.param .u64 .ptr .align 1 _Z7mma_A_BILi16EEvPKfS1_Pfiiif_param_1,
	.param .u64 .ptr .align 1 _Z7mma_A_BILi16EEvPKfS1_Pfiiif_param_2,
	.param .u32 _Z7mma_A_BILi16EEvPKfS1_Pfiiif_param_3,
	.param .u32 _Z7mma_A_BILi16EEvPKfS1_Pfiiif_param_4,
	.param .u32 _Z7mma_A_BILi16EEvPKfS1_Pfiiif_param_5,
	.param .f32 _Z7mma_A_BILi16EEvPKfS1_Pfiiif_param_6
)
{
	.reg .pred 	%p<15>;
	.reg .b32 	%r<45>;
	.reg .b32 	%f<20>;
	.reg .b64 	%rd<13>;
	// demoted variable
	.shared .align 4 .b8 _ZZ7mma_A_BILi16EEvPKfS1_PfiiifE6A_tile[1024];
	// demoted variable
	.shared .align 4 .b8 _ZZ7mma_A_BILi16EEvPKfS1_PfiiifE6B_tile[1024];
	ld.param.u64 	%rd3, [_Z7mma_A_BILi16EEvPKfS1_Pfiiif_param_0];
	ld.param.u64 	%rd4, [_Z7mma_A_BILi16EEvPKfS1_Pfiiif_param_1];
	ld.param.u64 	%rd5, [_Z7mma_A_BILi16EEvPKfS1_Pfiiif_param_2];
	ld.param.u32 	%r22, [_Z7mma_A_BILi16EEvPKfS1_Pfiiif_param_3];
	ld.param.u32 	%r23, [_Z7mma_A_BILi16EEvPKfS1_Pfiiif_param_4];
	ld.param.u32 	%r24, [_Z7mma_A_BILi16EEvPKfS1_Pfiiif_param_5];
	mov.u32 	%r1, %tid.y;
	mov.u32 	%r2, %tid.x;
	mov.u32 	%r25, %ctaid.y;
	shl.b32 	%r26, %r25, 4;
	add.s32 	%r3, %r26, %r1;
	mov.u32 	%r27, %ctaid.x;
	shl.b32 	%r28, %r27, 4;
	add.s32 	%r4, %r28, %r2;
	setp.lt.s32 	%p1, %r24, 1;
	mov.f32 	%f18, 0f00000000;
	@%p1 bra 	$L__BB4_9;
	shl.b32 	%r30, %r1, 6;
	mov.u32 	%r31, _ZZ7mma_A_BILi16EEvPKfS1_PfiiifE6A_tile;
	add.s32 	%r5, %r31, %r30;
	shl.b32 	%r32, %r2, 2;
	add.s32 	%r6, %r5, %r32;
	mul.lo.s32 	%r7, %r24, %r3;
	mov.u32 	%r33, _ZZ7mma_A_BILi16EEvPKfS1_PfiiifE6B_tile;
	add.s32 	%r9, %r33, %r32;
	add.s32 	%r8, %r9, %r30;
	cvta.to.global.u64 	%rd1, %rd3;
	cvta.to.global.u64 	%rd2, %rd4;
	mov.f32 	%f18, 0f00000000;
	mov.b32 	%r40, 0;
$L__BB4_2:
	setp.ge.s32 	%p2, %r3, %r22;
	add.s32 	%r11, %r40, %r2;
	setp.ge.s32 	%p3, %r11, %r24;
	mov.f32 	%f16, 0f00000000;
	or.pred  	%p4, %p2, %p3;
	@%p4 bra 	$L__BB4_4;
	add.s32 	%r35, %r11, %r7;
	mul.wide.u32 	%rd6, %r35, 4;
	add.s64 	%rd7, %rd1, %rd6;
	ld.global.nc.f32 	%f16, [%rd7];
$L__BB4_4:
	setp.ge.s32 	%p5, %r4, %r23;
	st.shared.f32 	[%r6], %f16;
	add.s32 	%r12, %r40, %r1;
	setp.ge.s32 	%p6, %r12, %r24;
	mov.f32 	%f17, 0f00000000;
	or.pred  	%p7, %p5, %p6;
	@%p7 bra 	$L__BB4_6;
	mad.lo.s32 	%r36, %r12, %r23, %r4;
	mul.wide.s32 	%rd8, %r36, 4;
	add.s64 	%rd9, %rd2, %rd8;
	ld.global.nc.f32 	%f17, [%rd9];
$L__BB4_6:
	st.shared.f32 	[%r8], %f17;
	bar.sync 	0;
	mov.b32 	%r43, 1;
	mov.u32 	%r41, %r5;
	mov.u32 	%r42, %r40;
	mov.u32 	%r44, %r9;
$L__BB4_7:
	add.s32 	%r38, %r43, -1;
	ld.shared.f32 	%f13, [%r41];
	ld.shared.f32 	%f14, [%r44];
	fma.rn.f32 	%f18, %f13, %f14, %f18;
	setp.lt.u32 	%p8, %r38, 15;
	add.s32 	%r42, %r42, 1;
	setp.lt.s32 	%p9, %r42, %r24;
	and.pred  	%p10, %p8, %p9;
	add.s32 	%r44, %r44, 64;
	add.s32 	%r43, %r43, 1;
	add.s32 	%r41, %r41, 4;
	@%p10 bra 	$L__BB4_7;
	bar.sync 	0;
	add.s32 	%r40, %r40, 16;
	setp.lt.s32 	%p11, %r40, %r24;
	@%p11 bra 	$L__BB4_2;
$L__BB4_9:
	setp.ge.s32 	%p12, %r3, %r22;
	setp.ge.s32 	%p13, %r4, %r23;
	or.pred  	%p14, %p12, %p13;
	@%p14 bra 	$L__BB4_11;
	mad.lo.s32 	%r39, %r23, %r3, %r4;
	cvta.to.global.u64 	%rd10, %rd5;
	mul.wide.s32 	%rd11, %r39, 4;
	add.s64 	%rd12, %rd10, %rd11;
	st.global.f32 	[%rd12], %f18;
$L__BB4_11:
	ret;

}
	// .globl	_Z7softmaxILi16EEvPKfPfi
.visible .entry _Z7softmaxILi16EEvPKfPfi(
	.param .u64 .ptr .align 1 _Z7softmaxILi16EEvPKfPfi_param_0,
	.param .u64 .ptr .align 1 _Z7softmaxILi16EEvPKfPfi_param_1,
	.param .u32 _Z7softmaxILi16EEvPKfPfi_param_2
)
{
	.reg .pred 	%p<69>;
	.reg .b32 	%r<101>;
	.reg .b32 	%f<218>;
	.reg .b64 	%rd<64>;
	// demoted variable
	.shared .align 4 .b8 _ZZ7softmaxILi16EEvPKfPfiE5sdata[1024];
	ld.param.u64 	%rd28, [_Z7softmaxILi16EEvPKfPfi_param_0];
	ld.param.u64 	%rd29, [_Z7softmaxILi16EEvPKfPfi_param_1];
	ld.param.u32 	%r38, [_Z7softmaxILi16EEvPKfPfi_param_2];
	cvta.to.global.u64 	%rd1, %rd28;
	cvta.to.global.u64 	%rd2, %rd29;
	mov.u32 	%r39, %ctaid.x;
	mov.u32 	%r100, %tid.x;
	mul.lo.s32 	%r2, %r38, %r39;
	setp.ge.s32 	%p1, %r100, %r38;
	mov.f32 	%f212, 0fFF800000;
	@%p1 bra 	$L__BB5_13;
	not.b32 	%r40, %r100;
	add.s32 	%r41, %r38, %r40;
	shr.u32 	%r42, %r41, 8;
	add.s32 	%r3, %r42, 1;
	and.b32  	%r4, %r3, 15;
	setp.lt.u32 	%p2, %r41, 3840;
	mov.f32 	%f212, 0fFF800000;
	mov.u32 	%r90, %r100;
	@%p2 bra 	$L__BB5_4;
	and.b32  	%r43, %r3, 33554416;
	neg.s32 	%r88, %r43;
	mul.wide.s32 	%rd30, %r2, 4;
	mul.wide.u32 	%rd31, %r100, 4;
	add.s64 	%rd32, %rd30, %rd31;
	add.s64 	%rd33, %rd32, %rd1;
	add.s64 	%rd56, %rd33, 8192;
	mov.f32 	%f212, 0fFF800000;
	mov.u32 	%r90, %r100;
$L__BB5_3:
	.pragma "nounroll";
	ld.global.f32 	%f29, [%rd56+-8192];
	setp.gt.f32 	%p3, %f29, %f212;
	selp.f32 	%f30, %f29, %f212, %p3;
	ld.global.f32 	%f31, [%rd56+-7168];
	setp.gt.f32 	%p4, %f31, %f30;
	selp.f32 	%f32, %f31, %f30, %p4;
	ld.global.f32 	%f33, [%rd56+-6144];
	setp.gt.f32 	%p5, %f33, %f32;
	selp.f32 	%f34, %f33, %f32, %p5;
	ld.global.f32 	%f35, [%rd56+-5120];
	setp.gt.f32 	%p6, %f35, %f34;
	selp.f32 	%f36, %f35, %f34, %p6;
	ld.global.f32 	%f37, [%rd56+-4096];
	setp.gt.f32 	%p7, %f37, %f36;
	selp.f32 	%f38, %f37, %f36, %p7;
	ld.global.f32 	%f39, [%rd56+-3072];
	setp.gt.f32 	%p8, %f39, %f38;
	selp.f32 	%f40, %f39, %f38, %p8;
	ld.global.f32 	%f41, [%rd56+-2048];
	setp.gt.f32 	%p9, %f41, %f40;
	selp.f32 	%f42, %f41, %f40, %p9;
	ld.global.f32 	%f43, [%rd56+-1024];
	setp.gt.f32 	%p10, %f43, %f42;
	selp.f32 	%f44, %f43, %f42, %p10;
	ld.global.f32 	%f45, [%rd56];
	setp.gt.f32 	%p11, %f45, %f44;
	selp.f32 	%f46, %f45, %f44, %p11;
	ld.global.f32 	%f47, [%rd56+1024];
	setp.gt.f32 	%p12, %f47, %f46;
	selp.f32 	%f48, %f47, %f46, %p12;
	ld.global.f32 	%f49, [%rd56+2048];
	setp.gt.f32 	%p13, %f49, %f48;
	selp.f32 	%f50, %f49, %f48, %p13;
	ld.global.f32 	%f51, [%rd56+3072];
	setp.gt.f32 	%p14, %f51, %f50;
	selp.f32 	%f52, %f51, %f50, %p14;
	ld.global.f32 	%f53, [%rd56+4096];
	setp.gt.f32 	%p15, %f53, %f52;
	selp.f32 	%f54, %f53, %f52, %p15;
	ld.global.f32 	%f55, [%rd56+5120];
	setp.gt.f32 	%p16, %f55, %f54;
	selp.f32 	%f56, %f55, %f54, %p16;
	ld.global.f32 	%f57, [%rd56+6144];
	setp.gt.f32 	%p17, %f57, %f56;
	selp.f32 	%f58, %f57, %f56, %p17;
	ld.global.f32 	%f59, [%rd56+7168];
	setp.gt.f32 	%p18, %f59, %f58;
	selp.f32 	%f212, %f59, %f58, %p18;
	add.s32 	%r90, %r90, 4096;
	add.s32 	%r88, %r88, 16;
	add.s64 	%rd56, %rd56, 16384;
	setp.ne.s32 	%p19, %r88, 0;
	@%p19 bra 	$L__BB5_3;
$L__BB5_4:
	setp.eq.s32 	%p20, %r4, 0;
	@%p20 bra 	$L__BB5_13;
	mul.wide.s32 	%rd34, %r2, 4;
	add.s64 	%rd6, %rd1, %rd34;
	and.b32  	%r11, %r3, 7;
	setp.lt.u32 	%p21, %r4, 8;
	@%p21 bra 	$L__BB5_7;
	mul.wide.u32 	%rd35, %r90, 4;
	add.s64 	%rd36, %rd6, %rd35;
	ld.global.f32 	%f61, [%rd36];
	setp.gt.f32 	%p22, %f61, %f212;
	selp.f32 	%f62, %f61, %f212, %p22;
	ld.global.f32 	%f63, [%rd36+1024];
	setp.gt.f32 	%p23, %f63, %f62;
	selp.f32 	%f64, %f63, %f62, %p23;
	ld.global.f32 	%f65, [%rd36+2048];
	setp.gt.f32 	%p24, %f65, %f64;
	selp.f32 	%f66, %f65, %f64, %p24;
	ld.global.f32 	%f67, [%rd36+3072];
	setp.gt.f32 	%p25, %f67, %f66;
	selp.f32 	%f68, %f67, %f66, %p25;
	ld.global.f32 	%f69, [%rd36+4096];
	setp.gt.f32 	%p26, %f69, %f68;
	selp.f32 	%f70, %f69, %f68, %p26;
	ld.global.f32 	%f71, [%rd36+5120];
	setp.gt.f32 	%p27, %f71, %f70;
	selp.f32 	%f72, %f71, %f70, %p27;
	ld.global.f32 	%f73, [%rd36+6144];
	setp.gt.f32 	%p28, %f73, %f72;
	selp.f32 	%f74, %f73, %f72, %p28;
	ld.global.f32 	%f75, [%rd36+7168];
	setp.gt.f32 	%p29, %f75, %f74;
	selp.f32 	%f212, %f75, %f74, %p29;
	add.s32 	%r90, %r90, 2048;
$L__BB5_7:
	setp.eq.s32 	%p30, %r11, 0;
	@%p30 bra 	$L__BB5_13;
	and.b32  	%r14, %r3, 3;
	setp.lt.u32 	%p31, %r11, 4;
	@%p31 bra 	$L__BB5_10;
	mul.wide.u32 	%rd37, %r90, 4;
	add.s64 	%rd38, %rd6, %rd37;
	ld.global.f32 	%f77, [%rd38];
	setp.gt.f32 	%p32, %f77, %f212;
	selp.f32 	%f78, %f77, %f212, %p32;
	ld.global.f32 	%f79, [%rd38+1024];
	setp.gt.f32 	%p33, %f79, %f78;
	selp.f32 	%f80, %f79, %f78, %p33;
	ld.global.f32 	%f81, [%rd38+2048];
	setp.gt.f32 	%p34, %f81, %f80;
	selp.f32 	%f82, %f81, %f80, %p34;
	ld.global.f32 	%f83, [%rd38+3072];
	setp.gt.f32 	%p35, %f83, %f82;
	selp.f32 	%f212, %f83, %f82, %p35;
	add.s32 	%r90, %r90, 1024;
$L__BB5_10:
	setp.eq.s32 	%p36, %r14, 0;
	@%p36 bra 	$L__BB5_13;
	mul.wide.u32 	%rd40, %r90, 4;
	add.s64 	%rd41, %rd34, %rd40;
	add.s64 	%rd57, %rd1, %rd41;
	neg.s32 	%r93, %r14;
$L__BB5_12:
	.pragma "nounroll";
	ld.global.f32 	%f84, [%rd57];
	setp.gt.f32 	%p37, %f84, %f212;
	selp.f32 	%f212, %f84, %f212, %p37;
	add.s64 	%rd57, %rd57, 1024;
	add.s32 	%r93, %r93, 1;
	setp.ne.s32 	%p38, %r93, 0;
	@%p38 bra 	$L__BB5_12;
$L__BB5_13:
	shl.b32 	%r44, %r100, 2;
	mov.u32 	%r45, _ZZ7softmaxILi16EEvPKfPfiE5sdata;
	add.s32 	%r20, %r45, %r44;
	st.shared.f32 	[%r20], %f212;
	bar.sync 	0;
	setp.gt.u32 	%p39, %r100, 127;
	@%p39 bra 	$L__BB5_15;
	ld.shared.f32 	%f85, [%r20];
	ld.shared.f32 	%f86, [%r20+512];
	max.f32 	%f87, %f85, %f86;
	st.shared.f32 	[%r20], %f87;
$L__BB5_15:
	bar.sync 	0;
	setp.gt.u32 	%p40, %r100, 63;
	@%p40 bra 	$L__BB5_17;
	ld.shared.f32 	%f88, [%r20];
	ld.shared.f32 	%f89, [%r20+256];
	max.f32 	%f90, %f88, %f89;
	st.shared.f32 	[%r20], %f90;
$L__BB5_17:
	bar.sync 	0;
	setp.gt.u32 	%p41, %r100, 31;
	@%p41 bra 	$L__BB5_19;
	ld.shared.f32 	%f91, [%r20];
	ld.shared.f32 	%f92, [%r20+128];
	max.f32 	%f93, %f91, %f92;
	st.shared.f32 	[%r20], %f93;
$L__BB5_19:
	setp.gt.u32 	%p42, %r100, 31;
	bar.sync 	0;
	@%p42 bra 	$L__BB5_22;
	ld.shared.f32 	%f94, [%r20];
	mov.b32 	%r46, %f94;
	shfl.sync.down.b32	%r47|%p43, %r46, 16, 31, -1;
	mov.b32 	%f95, %r47;
	max.f32 	%f96, %f94, %f95;
	mov.b32 	%r48, %f96;
	shfl.sync.down.b32	%r49|%p44, %r48, 8, 31, -1;
	mov.b32 	%f97, %r49;
	max.f32 	%f98, %f96, %f97;
	mov.b32 	%r50, %f98;
	shfl.sync.down.b32	%r51|%p45, %r50, 4, 31, -1;
	mov.b32 	%f99, %r51;
	max.f32 	%f100, %f98, %f99;
	mov.b32 	%r52, %f100;
	shfl.sync.down.b32	%r53|%p46, %r52, 2, 31, -1;
	mov.b32 	%f101, %r53;
	max.f32 	%f102, %f100, %f101;
	mov.b32 	%r54, %f102;
	shfl.sync.down.b32	%r55|%p47, %r54, 1, 31, -1;
	mov.b32 	%f103, %r55;
	max.f32 	%f14, %f102, %f103;
	setp.ne.s32 	%p48, %r100, 0;
	@%p48 bra 	$L__BB5_22;
	st.shared.f32 	[_ZZ7softmaxILi16EEvPKfPfiE5sdata], %f14;
$L__BB5_22:
	setp.ge.s32 	%p49, %r100, %r38;
	bar.sync 	0;
	mov.f32 	%f217, 0f00000000;
	ld.shared.f32 	%f15, [_ZZ7softmaxILi16EEvPKfPfiE5sdata];
	@%p49 bra 	$L__BB5_29;
	not.b32 	%r56, %r100;
	add.s32 	%r21, %r38, %r56;
	and.b32  	%r57, %r21, 768;
	setp.eq.s32 	%p50, %r57, 768;
	mov.f32 	%f217, 0f00000000;
	mov.u32 	%r96, %r100;
	@%p50 bra 	$L__BB5_26;
	mul.wide.s32 	%rd42, %r2, 4;
	mul.wide.u32 	%rd43, %r100, 4;
	add.s64 	%rd44, %rd42, %rd43;
	add.s64 	%rd59, %rd2, %rd44;
	add.s64 	%rd58, %rd1, %rd44;
	shr.u32 	%r58, %r21, 8;
	add.s32 	%r59, %r58, 1;
	and.b32  	%r60, %r59, 3;
	neg.s32 	%r94, %r60;
	mov.f32 	%f217, 0f00000000;
	mov.u32 	%r96, %r100;
$L__BB5_25:
	.pragma "nounroll";
	ld.global.f32 	%f108, [%rd58];
	sub.f32 	%f109, %f108, %f15;
	fma.rn.f32 	%f110, %f109, 0f3BBB989D, 0f3F000000;
	cvt.sat.f32.f32 	%f111, %f110;
	mov.f32 	%f112, 0f4B400001;
	mov.f32 	%f113, 0f437C0000;
	fma.rm.f32 	%f114, %f111, %f113, %f112;
	add.f32 	%f115, %f114, 0fCB40007F;
	neg.f32 	%f116, %f115;
	fma.rn.f32 	%f117, %f109, 0f3FB8AA3B, %f116;
	fma.rn.f32 	%f118, %f109, 0f32A57060, %f117;
	mov.b32 	%r61, %f114;
	shl.b32 	%r62, %r61, 23;
	mov.b32 	%f119, %r62;
	ex2.approx.ftz.f32 	%f120, %f118;
	mul.f32 	%f121, %f120, %f119;
	st.global.f32 	[%rd59], %f121;
	add.f32 	%f217, %f217, %f121;
	add.s32 	%r96, %r96, 256;
	add.s64 	%rd59, %rd59, 1024;
	add.s64 	%rd58, %rd58, 1024;
	add.s32 	%r94, %r94, 1;
	setp.ne.s32 	%p51, %r94, 0;
	@%p51 bra 	$L__BB5_25;
$L__BB5_26:
	setp.lt.u32 	%p52, %r21, 768;
	@%p52 bra 	$L__BB5_29;
	mul.wide.s32 	%rd45, %r2, 4;
	mul.wide.u32 	%rd46, %r96, 4;
	add.s64 	%rd47, %rd45, %rd46;
	add.s64 	%rd48, %rd47, 2048;
	add.s64 	%rd61, %rd1, %rd48;
	add.s64 	%rd60, %rd2, %rd48;
$L__BB5_28:
	ld.global.f32 	%f122, [%rd61+-2048];
	sub.f32 	%f123, %f122, %f15;
	fma.rn.f32 	%f124, %f123, 0f3BBB989D, 0f3F000000;
	cvt.sat.f32.f32 	%f125, %f124;
	mov.f32 	%f126, 0f4B400001;
	mov.f32 	%f127, 0f437C0000;
	fma.rm.f32 	%f128, %f125, %f127, %f126;
	add.f32 	%f129, %f128, 0fCB40007F;
	neg.f32 	%f130, %f129;
	fma.rn.f32 	%f131, %f123, 0f3FB8AA3B, %f130;
	fma.rn.f32 	%f132, %f123, 0f32A57060, %f131;
	mov.b32 	%r63, %f128;
	shl.b32 	%r64, %r63, 23;
	mov.b32 	%f133, %r64;
	ex2.approx.ftz.f32 	%f134, %f132;
	mul.f32 	%f135, %f134, %f133;
	st.global.f32 	[%rd60+-2048], %f135;
	add.f32 	%f136, %f217, %f135;
	ld.global.f32 	%f137, [%rd61+-1024];
	sub.f32 	%f138, %f137, %f15;
	fma.rn.f32 	%f139, %f138, 0f3BBB989D, 0f3F000000;
	cvt.sat.f32.f32 	%f140, %f139;
	fma.rm.f32 	%f141, %f140, %f127, %f126;
	add.f32 	%f142, %f141, 0fCB40007F;
	neg.f32 	%f143, %f142;
	fma.rn.f32 	%f144, %f138, 0f3FB8AA3B, %f143;
	fma.rn.f32 	%f145, %f138, 0f32A57060, %f144;
	mov.b32 	%r65, %f141;
	shl.b32 	%r66, %r65, 23;
	mov.b32 	%f146, %r66;
	ex2.approx.ftz.f32 	%f147, %f145;
	mul.f32 	%f148, %f147, %f146;
	st.global.f32 	[%rd60+-1024], %f148;
	add.f32 	%f149, %f136, %f148;
	ld.global.f32 	%f150, [%rd61];
	sub.f32 	%f151, %f150, %f15;
	fma.rn.f32 	%f152, %f151, 0f3BBB989D, 0f3F000000;
	cvt.sat.f32.f32 	%f153, %f152;
	fma.rm.f32 	%f154, %f153, %f127, %f126;
	add.f32 	%f155, %f154, 0fCB40007F;
	neg.f32 	%f156, %f155;
	fma.rn.f32 	%f157, %f151, 0f3FB8AA3B, %f156;
	fma.rn.f32 	%f158, %f151, 0f32A57060, %f157;
	mov.b32 	%r67, %f154;
	shl.b32 	%r68, %r67, 23;
	mov.b32 	%f159, %r68;
	ex2.approx.ftz.f32 	%f160, %f158;
	mul.f32 	%f161, %f160, %f159;
	st.global.f32 	[%rd60], %f161;
	add.f32 	%f162, %f149, %f161;
	ld.global.f32 	%f163, [%rd61+1024];
	sub.f32 	%f164, %f163, %f15;
	fma.rn.f32 	%f165, %f164, 0f3BBB989D, 0f3F000000;
	cvt.sat.f32.f32 	%f166, %f165;
	fma.rm.f32 	%f167, %f166, %f127, %f126;
	add.f32 	%f168, %f167, 0fCB40007F;
	neg.f32 	%f169, %f168;
	fma.rn.f32 	%f170, %f164, 0f3FB8AA3B, %f169;
	fma.rn.f32 	%f171, %f164, 0f32A57060, %f170;
	mov.b32 	%r69, %f167;
	shl.b32 	%r70, %r69, 23;
	mov.b32 	%f172, %r70;
	ex2.approx.ftz.f32 	%f173, %f171;
	mul.f32 	%f174, %f173, %f172;
	st.global.f32 	[%rd60+1024], %f174;
	add.f32 	%f217, %f162, %f174;
	add.s32 	%r96, %r96, 1024;
	add.s64 	%rd61, %rd61, 4096;
	add.s64 	%rd60, %rd60, 4096;
	setp.lt.s32 	%p53, %r96, %r38;
	@%p53 bra 	$L__BB5_28;
$L__BB5_29:
	setp.gt.u32 	%p54, %r100, 127;
	st.shared.f32 	[%r20], %f217;
	bar.sync 	0;
	@%p54 bra 	$L__BB5_31;
	ld.shared.f32 	%f175, [%r20];
	ld.shared.f32 	%f176, [%r20+512];
	add.f32 	%f177, %f175, %f176;
	st.shared.f32 	[%r20], %f177;
$L__BB5_31:
	setp.gt.u32 	%p55, %r100, 63;
	bar.sync 	0;
	@%p55 bra 	$L__BB5_33;
	ld.shared.f32 	%f178, [%r20];
	ld.shared.f32 	%f179, [%r20+256];
	add.f32 	%f180, %f178, %f179;
	st.shared.f32 	[%r20], %f180;
$L__BB5_33:
	setp.gt.u32 	%p56, %r100, 31;
	bar.sync 	0;
	@%p56 bra 	$L__BB5_35;
	ld.shared.f32 	%f181, [%r20];
	ld.shared.f32 	%f182, [%r20+128];
	add.f32 	%f183, %f181, %f182;
	st.shared.f32 	[%r20], %f183;
$L__BB5_35:
	setp.gt.u32 	%p57, %r100, 31;
	bar.sync 	0;
	@%p57 bra 	$L__BB5_38;
	ld.shared.f32 	%f184, [%r20];
	mov.b32 	%r71, %f184;
	shfl.sync.down.b32	%r72|%p58, %r71, 16, 31, -1;
	mov.b32 	%f185, %r72;
	add.f32 	%f186, %f184, %f185;
	mov.b32 	%r73, %f186;
	shfl.sync.down.b32	%r74|%p59, %r73, 8, 31, -1;
	mov.b32 	%f187, %r74;
	add.f32 	%f188, %f186, %f187;
	mov.b32 	%r75, %f188;
	shfl.sync.down.b32	%r76|%p60, %r75, 4, 31, -1;
	mov.b32 	%f189, %r76;
	add.f32 	%f190, %f188, %f189;
	mov.b32 	%r77, %f190;
	shfl.sync.down.b32	%r78|%p61, %r77, 2, 31, -1;
	mov.b32 	%f191, %r78;
	add.f32 	%f192, %f190, %f191;
	mov.b32 	%r79, %f192;
	shfl.sync.down.b32	%r80|%p62, %r79, 1, 31, -1;
	mov.b32 	%f193, %r80;
	add.f32 	%f23, %f192, %f193;
	setp.ne.s32 	%p63, %r100, 0;
	@%p63 bra 	$L__BB5_38;
	st.shared.f32 	[_ZZ7softmaxILi16EEvPKfPfiE5sdata], %f23;
$L__BB5_38:
	setp.ge.s32 	%p64, %r100, %r38;
	bar.sync 	0;
	ld.shared.f32 	%f24, [_ZZ7softmaxILi16EEvPKfPfiE5sdata];
	@%p64 bra 	$L__BB5_45;
	not.b32 	%r81, %r100;
	add.s32 	%r30, %r38, %r81;
	and.b32  	%r82, %r30, 768;
	setp.eq.s32 	%p65, %r82, 768;
	@%p65 bra 	$L__BB5_42;
	shr.u32 	%r83, %r30, 8;
	add.s32 	%r84, %r83, 1;
	and.b32  	%r85, %r84, 3;
	mul.wide.s32 	%rd49, %r2, 4;
	mul.wide.u32 	%rd50, %r100, 4;
	add.s64 	%rd51, %rd49, %rd50;
	add.s64 	%rd62, %rd2, %rd51;
	neg.s32 	%r98, %r85;
	shl.b32 	%r86, %r84, 8;
	and.b32  	%r87, %r86, 768;
	add.s32 	%r100, %r100, %r87;
$L__BB5_41:
	.pragma "nounroll";
	ld.global.f32 	%f194, [%rd62];
	div.rn.f32 	%f195, %f194, %f24;
	st.global.f32 	[%rd62], %f195;
	add.s64 	%rd62, %rd62, 1024;
	add.s32 	%r98, %r98, 1;
	setp.ne.s32 	%p66, %r98, 0;
	@%p66 bra 	$L__BB5_41;
$L__BB5_42:
	setp.lt.u32 	%p67, %r30, 768;
	@%p67 bra 	$L__BB5_45;
	mul.wide.s32 	%rd52, %r2, 4;
	mul.wide.u32 	%rd53, %r100, 4;
	add.s64 	%rd54, %rd52, %rd53;
	add.s64 	%rd55, %rd54, %rd2;
	add.s64 	%rd63, %rd55, 2048;
$L__BB5_44:
	ld.global.f32 	%f196, [%rd63+-2048];
	div.rn.f32 	%f197, %f196, %f24;
	st.global.f32 	[%rd63+-2048], %f197;
	ld.global.f32 	%f198, [%rd63+-1024];
	div.rn.f32 	%f199, %f198, %f24;
	st.global.f32 	[%rd63+-1024], %f199;
	ld.global.f32 	%f200, [%rd63];
	div.rn.f32 	%f201, %f200, %f24;
	st.global.f32 	[%rd63], %f201;
	ld.global.f32 	%f202, [%rd63+1024];
	div.rn.f32 	%f203, %f202, %f24;
	st.global.f32 	[%rd63+1024], %f203;
	add.s32 	%r100, %r100, 1024;
	add.s64 	%rd63, %rd63, 4096;
	setp.lt.s32 	%p68, %r100, %r38;
	@%p68 bra 	$L__BB5_44;
$L__BB5_45:
	ret;

}


// ===== COMPILED SASS (sm_100) =====

	.target	sm_100

	.elftype	@"ET_EXEC"


//--------------------- .note.nv.tkinfo           --------------------------
	.section	.note.nv.tkinfo,"",@"SHT_NOTE"
	.sectionflags	@"SHF_NOTE_NV_TKINFO"
	.tkinfo
        /*0018*/ 	.word	0x00000002
        /*0030*/ 	.string	""
        /*0030*/ 	.string	"ptxas"
        /*0030*/ 	.string	"Cuda compilation tools, release 13.0, V13.0.88"
        /*0030*/ 	.string	"Build cuda_13.0.r13.0/compiler.36424714_0"
        /*0030*/ 	.string	"-arch sm_100 -m 64 "



//--------------------- .note.nv.cuinfo           --------------------------
	.section	.note.nv.cuinfo,"",@"SHT_NOTE"
	.sectionflags	@"SHF_NOTE_NV_CUINFO"
        /*0018*/ 	.short	0x0002
        /*001a*/ 	.short	0x0064
        /*001c*/ 	.short	0x0082
	.zero		2


//--------------------- .nv.info                  --------------------------
	.section	.nv.info,"",@"SHT_CUDA_INFO"
	.align	4


	//----- nvinfo : EIATTR_REGCOUNT
	.align		4
        /*0000*/ 	.byte	0x04, 0x2f
        /*0002*/ 	.short	(.L_2 - .L_1)
	.align		4
.L_1:
        /*0004*/ 	.word	index@(_Z11extract_matPKfPfiiiiii)
        /*0008*/ 	.word	0x0000000a


	//----- nvinfo : EIATTR_FRAME_SIZE
	.align		4
.L_2:
        /*000c*/ 	.byte	0x04, 0x11
        /*000e*/ 	.short	(.L_4 - .L_3)
	.align		4
.L_3:
        /*0010*/ 	.word	index@(_Z11extract_matPKfPfiiiiii)
        /*0014*/ 	.word	0x00000000


	//----- nvinfo : EIATTR_REGCOUNT
	.align		4
.L_4:
        /*0018*/ 	.byte	0x04, 0x2f
        /*001a*/ 	.short	(.L_6 - .L_5)
	.align		4
.L_5:
        /*001c*/ 	.word	index@(_Z10concat_matPfPKfiiiiii)
        /*0020*/ 	.word	0x0000000a


	//----- nvinfo : EIATTR_FRAME_SIZE
	.align		4
.L_6:
        /*0024*/ 	.byte	0x04, 0x11
        /*0026*/ 	.short	(.L_8 - .L_7)
	.align		4
.L_7:
        /*0028*/ 	.word	index@(_Z10concat_matPfPKfiiiiii)
        /*002c*/ 	.word	0x00000000


	//----- nvinfo : EIATTR_REGCOUNT
	.align		4
.L_8:
        /*0030*/ 	.byte	0x04, 0x2f
        /*0032*/ 	.short	(.L_10 - .L_9)
	.align		4
.L_9:
        /*0034*/ 	.word	index@(_Z10apply_ropePfS_ii)
        /*0038*/ 	.word	0x0000001a


	//----- nvinfo : EIATTR_FRAME_SIZE
	.align		4
.L_10:
        /*003c*/ 	.byte	0x04, 0x11
        /*003e*/ 	.short	(.L_12 - .L_11)
	.align		4
.L_11:
        /*0040*/ 	.word	index@($__internal_1_$__cuda_sm3x_div_rn_noftz_f32_slowpath)
        /*0044*/ 	.word	0x00000020


	//----- nvinfo : EIATTR_FRAME_SIZE
	.align		4
.L_12:
        /*0048*/ 	.byte	0x04, 0x11
        /*004a*/ 	.short	(.L_14 - .L_13)
	.align		4
.L_13:
        /*004c*/ 	.word	index@(_Z10apply_ropePfS_ii)
        /*0050*/ 	.word	0x00000020


	//----- nvinfo : EIATTR_REGCOUNT
	.align		4
.L_14:
        /*0054*/ 	.byte	0x04, 0x2f
        /*0056*/ 	.short	(.L_16 - .L_15)
	.align		4
.L_15:
        /*0058*/ 	.word	index@(_Z8mma_A_BtILi16EEvPKfS1_Pfiiif)
        /*005c*/ 	.word	0x00000016


	//----- nvinfo : EIATTR_FRAME_SIZE
	.align		4
.L_16:
        /*0060*/ 	.byte	0x04, 0x11
        /*0062*/ 	.short	(.L_18 - .L_17)
	.align		4
.L_17:
        /*0064*/ 	.word	index@(_Z8mma_A_BtILi16EEvPKfS1_Pfiiif)
        /*0068*/ 	.word	0x00000000


	//----- nvinfo : EIATTR_REGCOUNT
	.align		4
.L_18:
        /*006c*/ 	.byte	0x04, 0x2f
        /*006e*/ 	.short	(.L_20 - .L_19)
	.align		4
.L_19:
        /*0070*/ 	.word	index@(_Z7mma_A_BILi16EEvPKfS1_Pfiiif)
        /*0074*/ 	.word	0x00000016


	//----- nvinfo : EIATTR_FRAME_SIZE
	.align		4
.L_20:
        /*0078*/ 	.byte	0x04, 0x11
        /*007a*/ 	.short	(.L_22 - .L_21)
	.align		4
.L_21:
        /*007c*/ 	.word	index@(_Z7mma_A_BILi16EEvPKfS1_Pfiiif)
        /*0080*/ 	.word	0x00000000


	//----- nvinfo : EIATTR_REGCOUNT
	.align		4
.L_22:
        /*0084*/ 	.byte	0x04, 0x2f
        /*0086*/ 	.short	(.L_24 - .L_23)
	.align		4
.L_23:
        /*0088*/ 	.word	index@(_Z7softmaxILi16EEvPKfPfi)
        /*008c*/ 	.word	0x00000020


	//----- nvinfo : EIATTR_FRAME_SIZE
	.align		4
.L_24:
        /*0090*/ 	.byte	0x04, 0x11
        /*0092*/ 	.short	(.L_26 - .L_25)
	.align		4
.L_25:
        /*0094*/ 	.word	index@($__internal_0_$__cuda_sm3x_div_rn_noftz_f32_slowpath)
        /*0098*/ 	.word	0x00000000


	//----- nvinfo : EIATTR_FRAME_SIZE
	.align		4
.L_26:
        /*009c*/ 	.byte	0x04, 0x11
        /*009e*/ 	.short	(.L_28 - .L_27)
	.align		4
.L_27:
        /*00a0*/ 	.word	index@(_Z7softmaxILi16EEvPKfPfi)
        /*00a4*/ 	.word	0x00000000


	//----- nvinfo : EIATTR_MIN_STACK_SIZE
	.align		4
.L_28:
        /*00a8*/ 	.byte	0x04, 0x12
        /*00aa*/ 	.short	(.L_30 - .L_29)
	.align		4
.L_29:
        /*00ac*/ 	.word	index@(_Z7softmaxILi16EEvPKfPfi)
        /*00b0*/ 	.word	0x00000000


	//----- nvinfo : EIATTR_MIN_STACK_SIZE
	.align		4
.L_30:
        /*00b4*/ 	.byte	0x04, 0x12
        /*00b6*/ 	.short	(.L_32 - .L_31)
	.align		4
.L_31:
        /*00b8*/ 	.word	index@(_Z7mma_A_BILi16EEvPKfS1_Pfiiif)
        /*00bc*/ 	.word	0x00000000


	//----- nvinfo : EIATTR_MIN_STACK_SIZE
	.align		4
.L_32:
        /*00c0*/ 	.byte	0x04, 0x12
        /*00c2*/ 	.short	(.L_34 - .L_33)
	.align		4
.L_33:
        /*00c4*/ 	.word	index@(_Z8mma_A_BtILi16EEvPKfS1_Pfiiif)
        /*00c8*/ 	.word	0x00000000


	//----- nvinfo : EIATTR_MIN_STACK_SIZE
	.align		4
.L_34:
        /*00cc*/ 	.byte	0x04, 0x12
        /*00ce*/ 	.short	(.L_36 - .L_35)
	.align		4
.L_35:
        /*00d0*/ 	.word	index@(_Z10apply_ropePfS_ii)
        /*00d4*/ 	.word	0x00000020


	//----- nvinfo : EIATTR_MIN_STACK_SIZE
	.align		4
.L_36:
        /*00d8*/ 	.byte	0x04, 0x12
        /*00da*/ 	.short	(.L_38 - .L_37)
	.align		4
.L_37:
        /*00dc*/ 	.word	index@(_Z10concat_matPfPKfiiiiii)
        /*00e0*/ 	.word	0x00000000


	//----- nvinfo : EIATTR_MIN_STACK_SIZE
	.align		4
.L_38:
        /*00e4*/ 	.byte	0x04, 0x12
        /*00e6*/ 	.short	(.L_40 - .L_39)
	.align		4
.L_39:
        /*00e8*/ 	.word	index@(_Z11extract_matPKfPfiiiiii)
        /*00ec*/ 	.word	0x00000000
.L_40:


//--------------------- .nv.compat                --------------------------
	.section	.nv.compat,"",@"SHT_CUDA_COMPAT_INFO"
	.align	4
        /*0000*/ 	.byte	0x02, 0x09, 0x00, 0x00, 0x02, 0x02, 0x01, 0x00, 0x02, 0x05, 0x05, 0x00, 0x03, 0x07, 0x01, 0x01
        /*0010*/ 	.byte	0x02, 0x03, 0x00, 0x00, 0x02, 0x06, 0x01, 0x00, 0x04, 0x0b, 0x08, 0x00, 0x01, 0x00, 0x00, 0x00
        /*0020*/ 	.byte	0x00, 0x00, 0x00, 0x00


//--------------------- .nv.info._Z7softmaxILi16EEvPKfPfi --------------------------
	.section	.nv.info._Z7softmaxILi16EEvPKfPfi,"",@"SHT_CUDA_INFO"
	.sectionflags	@""
	.align	4


	//----- nvinfo : EIATTR_CUDA_API_VERSION
	.align		4
        /*0000*/ 	.byte	0x04, 0x37
        /*0002*/ 	.short	(.L_42 - .L_41)
.L_41:
        /*0004*/ 	.word	0x00000082


	//----- nvinfo : EIATTR_KPARAM_INFO
	.align		4
.L_42:
        /*0008*/ 	.byte	0x04, 0x17
        /*000a*/ 	.short	(.L_44 - .L_43)
.L_43:
        /*000c*/ 	.word	0x00000000
        /*0010*/ 	.short	0x0002
        /*0012*/ 	.short	0x0010
        /*0014*/ 	.byte	0x00, 0xf0, 0x11, 0x00


	//----- nvinfo : EIATTR_KPARAM_INFO
	.align		4
.L_44:
        /*0018*/ 	.byte	0x04, 0x17
        /*001a*/ 	.short	(.L_46 - .L_45)
.L_45:
        /*001c*/ 	.word	0x00000000
        /*0020*/ 	.short	0x0001
        /*0022*/ 	.short	0x0008
        /*0024*/ 	.byte	0x00, 0xf5, 0x21, 0x00


	//----- nvinfo : EIATTR_KPARAM_INFO
	.align		4
.L_46:
        /*0028*/ 	.byte	0x04, 0x17
        /*002a*/ 	.short	(.L_48 - .L_47)
.L_47:
        /*002c*/ 	.word	0x00000000
        /*0030*/ 	.short	0x0000
        /*0032*/ 	.short	0x0000
        /*0034*/ 	.byte	0x00, 0xf5, 0x21, 0x00


	//----- nvinfo : EIATTR_SPARSE_MMA_MASK
	.align		4
.L_48:
        /*0038*/ 	.byte	0x03, 0x50
        /*003a*/ 	.short	0x0000


	//----- nvinfo : EIATTR_MAXREG_COUNT
	.align		4
        /*003c*/ 	.byte	0x03, 0x1b
        /*003e*/ 	.short	0x00ff


	//----- nvinfo : EIATTR_NUM_BARRIERS
	.align		4
        /*0040*/ 	.byte	0x02, 0x4c
        /*0042*/ 	.byte	0x01
	.zero		1


	//----- nvinfo : EIATTR_MERCURY_ISA_VERSION
	.align		4
        /*0044*/ 	.byte	0x03, 0x5f
        /*0046*/ 	.short	0x0101


	//----- nvinfo : EIATTR_COOP_GROUP_MASK_REGIDS
	.align		4
        /*0048*/ 	.byte	0x04, 0x29
        /*004a*/ 	.short	(.L_50 - .L_49)


	//   ....[0]....
.L_49:
        /*004c*/ 	.word	0xffffffff


	//   ....[1]....
        /*0050*/ 	.word	0xffffffff


	//   ....[2]....
        /*0054*/ 	.word	0xffffffff


	//   ....[3]....
        /*0058*/ 	.word	0xffffffff


	//   ....[4]....
        /*005c*/ 	.word	0xffffffff


	//   ....[5]....
        /*0060*/ 	.word	0xffffffff


	//   ....[6]....
        /*0064*/ 	.word	0xffffffff


	//   ....[7]....
        /*0068*/ 	.word	0xffffffff


	//   ....[8]....
        /*006c*/ 	.word	0xffffffff


	//   ....[9]....
        /*0070*/ 	.word	0xffffffff


	//   ....[10]....
        /*0074*/ 	.word	0x0500000a


	//   ....[11]....
        /*0078*/ 	.word	0x0500000a


	//   ....[12]....
        /*007c*/ 	.word	0x0500000a


	//   ....[13]....
        /*0080*/ 	.word	0x0500000a


	//   ....[14]....
        /*0084*/ 	.word	0x0500000a


	//   ....[15]....
        /*0088*/ 	.word	0x0500000a


	//   ....[16]....
        /*008c*/ 	.word	0x0500000a


	//   ....[17]....
        /*0090*/ 	.word	0x0500000a


	//   ....[18]....
        /*0094*/ 	.word	0x0500000a


	//   ....[19]....
        /*0098*/ 	.word	0x0500000a


	//----- nvinfo : EIATTR_COOP_GROUP_INSTR_OFFSETS
	.align		4
.L_50:
        /*009c*/ 	.byte	0x04, 0x28
        /*009e*/ 	.short	(.L_52 - .L_51)


	//   ....[0]....
.L_51:
        /*00a0*/ 	.word	0x00000ba0


	//   ....[1]....
        /*00a4*/ 	.word	0x00000bc0


	//   ....[2]....
        /*00a8*/ 	.word	0x00000be0


	//   ....[3]....
        /*00ac*/ 	.word	0x00000c00


	//   ....[4]....
        /*00b0*/ 	.word	0x00000c20


	//   ....[5]....
        /*00b4*/ 	.word	0x000015a0


	//   ....[6]....
        /*00b8*/ 	.word	0x000015c0


	//   ....[7]....
        /*00bc*/ 	.word	0x000015e0


	//   ....[8]....
        /*00c0*/ 	.word	0x00001600


	//   ....[9]....
        /*00c4*/ 	.word	0x00001620


	//   ....[10]....
        /*00c8*/ 	.word	0x00001eb0


	//   ....[11]....
        /*00cc*/ 	.word	0x00001f20


	//   ....[12]....
        /*00d0*/ 	.word	0x00001f90


	//   ....[13]....
        /*00d4*/ 	.word	0x00002000


	//   ....[14]....
        /*00d8*/ 	.word	0x00002070


	//   ....[15]....
        /*00dc*/ 	.word	0x000020f0


	//   ....[16]....
        /*00e0*/ 	.word	0x00002160


	//   ....[17]....
        /*00e4*/ 	.word	0x000021d0


	//   ....[18]....
        /*00e8*/ 	.word	0x00002240


	//   ....[19]....
        /*00ec*/ 	.word	0x000022b0


	//----- nvinfo : EIATTR_VRC_CTA_INIT_COUNT
	.align		4
.L_52:
        /*00f0*/ 	.byte	0x02, 0x4a
	.zero		1
	.zero		1


	//----- nvinfo : EIATTR_EXIT_INSTR_OFFSETS
	.align		4
        /*00f4*/ 	.byte	0x04, 0x1c
        /*00f6*/ 	.short	(.L_54 - .L_53)


	//   ....[0]....
.L_53:
        /*00f8*/ 	.word	0x00001690


	//   ....[1]....
        /*00fc*/ 	.word	0x00001940


	//   ....[2]....
        /*0100*/ 	.word	0x00001e50


	//----- nvinfo : EIATTR_CRS_STACK_SIZE
	.align		4
.L_54:
        /*0104*/ 	.byte	0x04, 0x1e
        /*0106*/ 	.short	(.L_56 - .L_55)
.L_55:
        /*0108*/ 	.word	0x00000000


	//----- nvinfo : EIATTR_CBANK_PARAM_SIZE
	.align		4
.L_56:
        /*010c*/ 	.byte	0x03, 0x19
        /*010e*/ 	.short	0x0014


	//----- nvinfo : EIATTR_PARAM_CBANK
	.align		4
        /*0110*/ 	.byte	0x04, 0x0a
        /*0112*/ 	.short	(.L_58 - .L_57)
	.align		4
.L_57:
        /*0114*/ 	.word	index@(.nv.constant0._Z7softmaxILi16EEvPKfPfi)
        /*0118*/ 	.short	0x0380
        /*011a*/ 	.short	0x0014


	//----- nvinfo : EIATTR_SW_WAR
	.align		4
.L_58:
        /*011c*/ 	.byte	0x04, 0x36
        /*011e*/ 	.short	(.L_60 - .L_59)
.L_59:
        /*0120*/ 	.word	0x00000008
.L_60:


//--------------------- .nv.info._Z7mma_A_BILi16EEvPKfS1_Pfiiif --------------------------
	.section	.nv.info._Z7mma_A_BILi16EEvPKfS1_Pfiiif,"",@"SHT_CUDA_INFO"
	.sectionflags	@""
	.align	4


	//----- nvinfo : EIATTR_CUDA_API_VERSION
	.align		4
        /*0000*/ 	.byte	0x04, 0x37
        /*0002*/ 	.short	(.L_62 - .L_61)
.L_61:
        /*0004*/ 	.word	0x00000082


	//----- nvinfo : EIATTR_KPARAM_INFO
	.align		4
.L_62:
        /*0008*/ 	.byte	0x04, 0x17
        /*000a*/ 	.short	(.L_64 - .L_63)
.L_63:
        /*000c*/ 	.word	0x00000000
        /*0010*/ 	.short	0x0006
        /*0012*/ 	.short	0x0024
        /*0014*/ 	.byte	0x00, 0xf0, 0x11, 0x00


	//----- nvinfo : EIATTR_KPARAM_INFO
	.align		4
.L_64:
        /*0018*/ 	.byte	0x04, 0x17
        /*001a*/ 	.short	(.L_66 - .L_65)
.L_65:
        /*001c*/ 	.word	0x00000000
        /*0020*/ 	.short	0x0005
        /*0022*/ 	.short	0x0020
        /*0024*/ 	.byte	0x00, 0xf0, 0x11, 0x00


	//----- nvinfo : EIATTR_KPARAM_INFO
	.align		4
.L_66:
        /*0028*/ 	.byte	0x04, 0x17
        /*002a*/ 	.short	(.L_68 - .L_67)
.L_67:
        /*002c*/ 	.word	0x00000000
        /*0030*/ 	.short	0x0004
        /*0032*/ 	.short	0x001c
        /*0034*/ 	.byte	0x00, 0xf0, 0x11, 0x00


	//----- nvinfo : EIATTR_KPARAM_INFO
	.align		4
.L_68:
        /*0038*/ 	.byte	0x04, 0x17
        /*003a*/ 	.short	(.L_70 - .L_69)
.L_69:
        /*003c*/ 	.word	0x00000000
        /*0040*/ 	.short	0x0003
        /*0042*/ 	.short	0x0018
        /*0044*/ 	.byte	0x00, 0xf0, 0x11, 0x00


	//----- nvinfo : EIATTR_KPARAM_INFO
	.align		4
.L_70:
        /*0048*/ 	.byte	0x04, 0x17
        /*004a*/ 	.short	(.L_72 - .L_71)
.L_71:
        /*004c*/ 	.word	0x00000000
        /*0050*/ 	.short	0x0002
        /*0052*/ 	.short	0x0010
        /*0054*/ 	.byte	0x00, 0xf5, 0x21, 0x00


	//----- nvinfo : EIATTR_KPARAM_INFO
	.align		4
.L_72:
        /*0058*/ 	.byte	0x04, 0x17
        /*005a*/ 	.short	(.L_74 - .L_73)
.L_73:
        /*005c*/ 	.word	0x00000000
        /*0060*/ 	.short	0x0001
        /*0062*/ 	.short	0x0008
        /*0064*/ 	.byte	0x00, 0xf5, 0x21, 0x00


	//----- nvinfo : EIATTR_KPARAM_INFO
	.align		4
.L_74:
        /*0068*/ 	.byte	0x04, 0x17
        /*006a*/ 	.short	(.L_76 - .L_75)
.L_75:
        /*006c*/ 	.word	0x00000000
        /*0070*/ 	.short	0x0000
        /*0072*/ 	.short	0x0000
        /*0074*/ 	.byte	0x00, 0xf5, 0x21, 0x00


	//----- nvinfo : EIATTR_SPARSE_MMA_MASK
	.align		4
.L_76:
        /*0078*/ 	.byte	0x03, 0x50
        /*007a*/ 	.short	0x0000


	//----- nvinfo : EIATTR_MAXREG_COUNT
	.align		4
        /*007c*/ 	.byte	0x03, 0x1b
        /*007e*/ 	.short	0x00ff


	//----- nvinfo : EIATTR_NUM_BARRIERS
	.align		4
        /*0080*/ 	.byte	0x02, 0x4c
        /*0082*/ 	.byte	0x01
	.zero		1


	//----- nvinfo : EIATTR_MERCURY_ISA_VERSION
	.align		4
        /*0084*/ 	.byte	0x03, 0x5f
        /*0086*/ 	.short	0x0101


	//----- nvinfo : EIATTR_VRC_CTA_INIT_COUNT
	.align		4
        /*0088*/ 	.byte	0x02, 0x4a
	.zero		1
	.zero		1


	//----- nvinfo : EIATTR_EXIT_INSTR_OFFSETS
	.align		4
        /*008c*/ 	.byte	0x04, 0x1c
        /*008e*/ 	.short	(.L_78 - .L_77)


	//   ....[0]....
.L_77:
        /*0090*/ 	.word	0x00000420


	//   ....[1]....
        /*0094*/ 	.word	0x00000470


	//----- nvinfo : EIATTR_CBANK_PARAM_SIZE
	.align		4
.L_78:
        /*0098*/ 	.byte	0x03, 0x19
        /*009a*/ 	.short	0x0028


	//----- nvinfo : EIATTR_PARAM_CBANK
	.align		4
        /*009c*/ 	.byte	0x04, 0x0a
        /*009e*/ 	.short	(.L_80 - .L_79)
	.align		4
.L_79:
        /*00a0*/ 	.word	index@(.nv.constant0._Z7mma_A_BILi16EEvPKfS1_Pfiiif)
        /*00a4*/ 	.short	0x0380
        /*00a6*/ 	.short	0x0028


	//----- nvinfo : EIATTR_SW_WAR
	.align		4
.L_80:
        /*00a8*/ 	.byte	0x04, 0x36
        /*00aa*/ 	.short	(.L_82 - .L_81)
.L_81:
        /*00ac*/ 	.word	0x00000008
.L_82:


//--------------------- .nv.info._Z8mma_A_BtILi16EEvPKfS1_Pfiiif --------------------------
	.section	.nv.info._Z8mma_A_BtILi16EEvPKfS1_Pfiiif,"",@"SHT_CUDA_INFO"
	.sectionflags	@""
	.align	4


	//----- nvinfo : EIATTR_CUDA_API_VERSION
	.align		4
        /*0000*/ 	.byte	0x04, 0x37
        /*0002*/ 	.short	(.L_84 - .L_83)
.L_83:
        /*0004*/ 	.word	0x00000082


	//----- nvinfo : EIATTR_KPARAM_INFO
	.align		4
.L_84:
        /*0008*/ 	.byte	0x04, 0x17
        /*000a*/ 	.short	(.L_86 - .L_85)
.L_85:
        /*000c*/ 	.word	0x00000000
        /*0010*/ 	.short	0x0006
        /*0012*/ 	.short	0x0024
        /*0014*/ 	.byte	0x00, 0xf0, 0x11, 0x00


	//----- nvinfo : EIATTR_KPARAM_INFO
	.align		4
.L_86:
        /*0018*/ 	.byte	0x04, 0x17
        /*001a*/ 	.short	(.L_88 - .L_87)
.L_87:
        /*001c*/ 	.word	0x00000000
        /*0020*/ 	.short	0x0005
        /*0022*/ 	.short	0x0020
        /*0024*/ 	.byte	0x00, 0xf0, 0x11, 0x00


	//----- nvinfo : EIATTR_KPARAM_INFO
	.align		4
.L_88:
        /*0028*/ 	.byte	0x04, 0x17
        /*002a*/ 	.short	(.L_90 - .L_89)
.L_89:
        /*002c*/ 	.word	0x00000000
        /*0030*/ 	.short	0x0004
        /*0032*/ 	.short	0x001c
        /*0034*/ 	.byte	0x00, 0xf0, 0x11, 0x00


	//----- nvinfo : EIATTR_KPARAM_INFO
	.align		4
.L_90:
        /*0038*/ 	.byte	0x04, 0x17
        /*003a*/ 	.short	(.L_92 - .L_91)
.L_91:
        /*003c*/ 	.word	0x00000000
        /*0040*/ 	.short	0x0003
        /*0042*/ 	.short	0x0018
        /*0044*/ 	.byte	0x00, 0xf0, 0x11, 0x00


	//----- nvinfo : EIATTR_KPARAM_INFO
	.align		4
.L_92:
        /*0048*/ 	.byte	0x04, 0x17
        /*004a*/ 	.short	(.L_94 - .L_93)
.L_93:
        /*004c*/ 	.word	0x00000000
        /*0050*/ 	.short	0x0002
        /*0052*/ 	.short	0x0010
        /*0054*/ 	.byte	0x00, 0xf5, 0x21, 0x00


	//----- nvinfo : EIATTR_KPARAM_INFO
	.align		4
.L_94:
        /*0058*/ 	.byte	0x04, 0x17
        /*005a*/ 	.short	(.L_96 - .L_95)
.L_95:
        /*005c*/ 	.word	0x00000000
        /*0060*/ 	.short	0x0001
        /*0062*/ 	.short	0x0008
        /*0064*/ 	.byte	0x00, 0xf5, 0x21, 0x00


	//----- nvinfo : EIATTR_KPARAM_INFO
	.align		4
.L_96:
        /*0068*/ 	.byte	0x04, 0x17
        /*006a*/ 	.short	(.L_98 - .L_97)
.L_97:
        /*006c*/ 	.word	0x00000000
        /*0070*/ 	.short	0x0000
        /*0072*/ 	.short	0x0000
        /*0074*/ 	.byte	0x00, 0xf5, 0x21, 0x00


	//----- nvinfo : EIATTR_SPARSE_MMA_MASK
	.align		4
.L_98:
        /*0078*/ 	.byte	0x03, 0x50
        /*007a*/ 	.short	0x0000


	//----- nvinfo : EIATTR_MAXREG_COUNT
	.align		4
        /*007c*/ 	.byte	0x03, 0x1b
        /*007e*/ 	.short	0x00ff


	//----- nvinfo : EIATTR_NUM_BARRIERS
	.align		4
        /*0080*/ 	.byte	0x02, 0x4c
        /*0082*/ 	.byte	0x01
	.zero		1


	//----- nvinfo : EIATTR_MERCURY_ISA_VERSION
	.align		4
        /*0084*/ 	.byte	0x03, 0x5f
        /*0086*/ 	.short	0x0101


	//----- nvinfo : EIATTR_VRC_CTA_INIT_COUNT
	.align		4
        /*0088*/ 	.byte	0x02, 0x4a
	.zero		1
	.zero		1


	//----- nvinfo : EIATTR_EXIT_INSTR_OFFSETS
	.align		4
        /*008c*/ 	.byte	0x04, 0x1c
        /*008e*/ 	.short	(.L_100 - .L_99)


	//   ....[0]....
.L_99:
        /*0090*/ 	.word	0x00000420


	//   ....[1]....
        /*0094*/ 	.word	0x00000490


	//----- nvinfo : EIATTR_CBANK_PARAM_SIZE
	.align		4
.L_100:
        /*0098*/ 	.byte	0x03, 0x19
        /*009a*/ 	.short	0x0028


	//----- nvinfo : EIATTR_PARAM_CBANK
	.align		4
        /*009c*/ 	.byte	0x04, 0x0a
        /*009e*/ 	.short	(.L_102 - .L_101)
	.align		4
.L_101:
        /*00a0*/ 	.word	index@(.nv.constant0._Z8mma_A_BtILi16EEvPKfS1_Pfiiif)
        /*00a4*/ 	.short	0x0380
        /*00a6*/ 	.short	0x0028


	//----- nvinfo : EIATTR_SW_WAR
	.align		4
.L_102:
        /*00a8*/ 	.byte	0x04, 0x36
        /*00aa*/ 	.short	(.L_104 - .L_103)
.L_103:
        /*00ac*/ 	.word	0x00000008
.L_104:


//--------------------- .nv.info._Z10apply_ropePfS_ii --------------------------
	.section	.nv.info._Z10apply_ropePfS_ii,"",@"SHT_CUDA_INFO"
	.sectionflags	@""
	.align	4


	//----- nvinfo : EIATTR_CUDA_API_VERSION
	.align		4
        /*0000*/ 	.byte	0x04, 0x37
        /*0002*/ 	.short	(.L_106 - .L_105)
.L_105:
        /*0004*/ 	.word	0x00000082


	//----- nvinfo : EIATTR_KPARAM_INFO
	.align		4
.L_106:
        /*0008*/ 	.byte	0x04, 0x17
        /*000a*/ 	.short	(.L_108 - .L_107)
.L_107:
        /*000c*/ 	.word	0x00000000
        /*0010*/ 	.short	0x0003
        /*0012*/ 	.short	0x0014
        /*0014*/ 	.byte	0x00, 0xf0, 0x11, 0x00


	//----- nvinfo : EIATTR_KPARAM_INFO
	.align		4
.L_108:
        /*0018*/ 	.byte	0x04, 0x17
        /*001a*/ 	.short	(.L_110 - .L_109)
.L_109:
        /*001c*/ 	.word	0x00000000
        /*0020*/ 	.short	0x0002
        /*0022*/ 	.short	0x0010
        /*0024*/ 	.byte	0x00, 0xf0, 0x11, 0x00


	//----- nvinfo : EIATTR_KPARAM_INFO
	.align		4
.L_110:
        /*0028*/ 	.byte	0x04, 0x17
        /*002a*/ 	.short	(.L_112 - .L_111)
.L_111:
        /*002c*/ 	.word	0x00000000
        /*0030*/ 	.short	0x0001
        /*0032*/ 	.short	0x0008
        /*0034*/ 	.byte	0x00, 0xf5, 0x21, 0x00


	//----- nvinfo : EIATTR_KPARAM_INFO
	.align		4
.L_112:
        /*0038*/ 	.byte	0x04, 0x17
        /*003a*/ 	.short	(.L_114 - .L_113)
.L_113:
        /*003c*/ 	.word	0x00000000
        /*0040*/ 	.short	0x0000
        /*0042*/ 	.short	0x0000
        /*0044*/ 	.byte	0x00, 0xf5, 0x21, 0x00


	//----- nvinfo : EIATTR_SPARSE_MMA_MASK
	.align		4
.L_114:
        /*0048*/ 	.byte	0x03, 0x50
        /*004a*/ 	.short	0x0000


	//----- nvinfo : EIATTR_MAXREG_COUNT
	.align		4
        /*004c*/ 	.byte	0x03, 0x1b
        /*004e*/ 	.short	0x00ff


	//----- nvinfo : EIATTR_MERCURY_ISA_VERSION
	.align		4
        /*0050*/ 	.byte	0x03, 0x5f
        /*0052*/ 	.short	0x0101


	//----- nvinfo : EIATTR_VRC_CTA_INIT_COUNT
	.align		4
        /*0054*/ 	.byte	0x02, 0x4a
	.zero		1
	.zero		1


	//----- nvinfo : EIATTR_EXIT_INSTR_OFFSETS
	.align		4
        /*0058*/ 	.byte	0x04, 0x1c
        /*005a*/ 	.short	(.L_116 - .L_115)


	//   ....[0]....
.L_115:
        /*005c*/ 	.word	0x000000d0


	//   ....[1]....
        /*0060*/ 	.word	0x00000120


	//   ....[2]....
        /*0064*/ 	.word	0x00001040


	//----- nvinfo : EIATTR_CRS_STACK_SIZE
	.align		4
.L_116:
        /*0068*/ 	.byte	0x04, 0x1e
        /*006a*/ 	.short	(.L_118 - .L_117)
.L_117:
        /*006c*/ 	.word	0x00000000


	//----- nvinfo : EIATTR_CBANK_PARAM_SIZE
	.align		4
.L_118:
        /*0070*/ 	.byte	0x03, 0x19
        /*0072*/ 	.short	0x0018


	//----- nvinfo : EIATTR_PARAM_CBANK
	.align		4
        /*0074*/ 	.byte	0x04, 0x0a
        /*0076*/ 	.short	(.L_120 - .L_119)
	.align		4
.L_119:
        /*0078*/ 	.word	index@(.nv.constant0._Z10apply_ropePfS_ii)
        /*007c*/ 	.short	0x0380
        /*007e*/ 	.short	0x0018


	//----- nvinfo : EIATTR_SW_WAR
	.align		4
.L_120:
        /*0080*/ 	.byte	0x04, 0x36
        /*0082*/ 	.short	(.L_122 - .L_121)
.L_121:
        /*0084*/ 	.word	0x00000008
.L_122:


//--------------------- .nv.info._Z10concat_matPfPKfiiiiii --------------------------
	.section	.nv.info._Z10concat_matPfPKfiiiiii,"",@"SHT_CUDA_INFO"
	.sectionflags	@""
	.align	4


	//----- nvinfo : EIATTR_CUDA_API_VERSION
	.align		4
        /*0000*/ 	.byte	0x04, 0x37
        /*0002*/ 	.short	(.L_124 - .L_123)
.L_123:
        /*0004*/ 	.word	0x00000082


	//----- nvinfo : EIATTR_KPARAM_INFO
	.align		4
.L_124:
        /*0008*/ 	.byte	0x04, 0x17
        /*000a*/ 	.short	(.L_126 - .L_125)
.L_125:
        /*000c*/ 	.word	0x00000000
        /*0010*/ 	.short	0x0007
        /*0012*/ 	.short	0x0024
        /*0014*/ 	.byte	0x00, 0xf0, 0x11, 0x00


	//----- nvinfo : EIATTR_KPARAM_INFO
	.align		4
.L_126:
        /*0018*/ 	.byte	0x04, 0x17
        /*001a*/ 	.short	(.L_128 - .L_127)
.L_127:
        /*001c*/ 	.word	0x00000000
        /*0020*/ 	.short	0x0006
        /*0022*/ 	.short	0x0020
        /*0024*/ 	.byte	0x00, 0xf0, 0x11, 0x00


	//----- nvinfo : EIATTR_KPARAM_INFO
	.align		4
.L_128:
        /*0028*/ 	.byte	0x04, 0x17
        /*002a*/ 	.short	(.L_130 - .L_129)
.L_129:
        /*002c*/ 	.word	0x00000000
        /*0030*/ 	.short	0x0005
        /*0032*/ 	.short	0x001c
        /*0034*/ 	.byte	0x00, 0xf0, 0x11, 0x00


	//----- nvinfo : EIATTR_KPARAM_INFO
	.align		4
.L_130:
        /*0038*/ 	.byte	0x04, 0x17
        /*003a*/ 	.short	(.L_132 - .L_131)
.L_131:
        /*003c*/ 	.word	0x00000000
        /*0040*/ 	.short	0x0004
        /*0042*/ 	.short	0x0018
        /*0044*/ 	.byte	0x00, 0xf0, 0x11, 0x00


	//----- nvinfo : EIATTR_KPARAM_INFO
	.align		4
.L_132:
        /*0048*/ 	.byte	0x04, 0x17
        /*004a*/ 	.short	(.L_134 - .L_133)
.L_133:
        /*004c*/ 	.word	0x00000000
        /*0050*/ 	.short	0x0003
        /*0052*/ 	.short	0x0014
        /*0054*/ 	.byte	0x00, 0xf0, 0x11, 0x00


	//----- nvinfo : EIATTR_KPARAM_INFO
	.align		4
.L_134:
        /*0058*/ 	.byte	0x04, 0x17
        /*005a*/ 	.short	(.L_136 - .L_135)
.L_135:
        /*005c*/ 	.word	0x00000000
        /*0060*/ 	.short	0x0002
        /*0062*/ 	.short	0x0010
        /*0064*/ 	.byte	0x00, 0xf0, 0x11, 0x00


	//----- nvinfo : EIATTR_KPARAM_INFO
	.align		4
.L_136:
        /*0068*/ 	.byte	0x04, 0x17
        /*006a*/ 	.short	(.L_138 - .L_137)
.L_137:
        /*006c*/ 	.word	0x00000000
        /*0070*/ 	.short	0x0001
        /*0072*/ 	.short	0x0008
        /*0074*/ 	.byte	0x00, 0xf5, 0x21, 0x00


	//----- nvinfo : EIATTR_KPARAM_INFO
	.align		4
.L_138:
        /*0078*/ 	.byte	0x04, 0x17
        /*007a*/ 	.short	(.L_140 - .L_139)
.L_139:
        /*007c*/ 	.word	0x00000000
        /*0080*/ 	.short	0x0000
        /*0082*/ 	.short	0x0000
        /*0084*/ 	.byte	0x00, 0xf5, 0x21, 0x00


	//----- nvinfo : EIATTR_SPARSE_MMA_MASK
	.align		4
.L_140:
        /*0088*/ 	.byte	0x03, 0x50
        /*008a*/ 	.short	0x0000


	//----- nvinfo : EIATTR_MAXREG_COUNT
	.align		4
        /*008c*/ 	.byte	0x03, 0x1b
        /*008e*/ 	.short	0x00ff


	//----- nvinfo : EIATTR_MERCURY_ISA_VERSION
	.align		4
        /*0090*/ 	.byte	0x03, 0x5f
        /*0092*/ 	.short	0x0101


	//----- nvinfo : EIATTR_VRC_CTA_INIT_COUNT
	.align		4
        /*0094*/ 	.byte	0x02, 0x4a
	.zero		1
	.zero		1


	//----- nvinfo : EIATTR_EXIT_INSTR_OFFSETS
	.align		4
        /*0098*/ 	.byte	0x04, 0x1c
        /*009a*/ 	.short	(.L_142 - .L_141)


	//   ....[0]....
.L_141:
        /*009c*/ 	.word	0x000000c0


	//   ....[1]....
        /*00a0*/ 	.word	0x000001a0


	//----- nvinfo : EIATTR_CBANK_PARAM_SIZE
	.align		4
.L_142:
        /*00a4*/ 	.byte	0x03, 0x19
        /*00a6*/ 	.short	0x0028


	//----- nvinfo : EIATTR_PARAM_CBANK
	.align		4
        /*00a8*/ 	.byte	0x04, 0x0a
        /*00aa*/ 	.short	(.L_144 - .L_143)
	.align		4
.L_143:
        /*00ac*/ 	.word	index@(.nv.constant0._Z10concat_matPfPKfiiiiii)
        /*00b0*/ 	.short	0x0380
        /*00b2*/ 	.short	0x0028


	//----- nvinfo : EIATTR_SW_WAR
	.align		4
.L_144:
        /*00b4*/ 	.byte	0x04, 0x36
        /*00b6*/ 	.short	(.L_146 - .L_145)
.L_145:
        /*00b8*/ 	.word	0x00000008
.L_146:


//--------------------- .nv.info._Z11extract_matPKfPfiiiiii --------------------------
	.section	.nv.info._Z11extract_matPKfPfiiiiii,"",@"SHT_CUDA_INFO"
	.sectionflags	@""
	.align	4


	//----- nvinfo : EIATTR_CUDA_API_VERSION
	.align		4
        /*0000*/ 	.byte	0x04, 0x37
        /*0002*/ 	.short	(.L_148 - .L_147)
.L_147:
        /*0004*/ 	.word	0x00000082


	//----- nvinfo : EIATTR_KPARAM_INFO
	.align		4
.L_148:
        /*0008*/ 	.byte	0x04, 0x17
        /*000a*/ 	.short	(.L_150 - .L_149)
.L_149:
        /*000c*/ 	.word	0x00000000
        /*0010*/ 	.short	0x0007
        /*0012*/ 	.short	0x0024
        /*0014*/ 	.byte	0x00, 0xf0, 0x11, 0x00


	//----- nvinfo : EIATTR_KPARAM_INFO
	.align		4
.L_150:
        /*0018*/ 	.byte	0x04, 0x17
        /*001a*/ 	.short	(.L_152 - .L_151)
.L_151:
        /*001c*/ 	.word	0x00000000
        /*0020*/ 	.short	0x0006
        /*0022*/ 	.short	0x0020
        /*0024*/ 	.byte	0x00, 0xf0, 0x11, 0x00


	//----- nvinfo : EIATTR_KPARAM_INFO
	.align		4
.L_152:
        /*0028*/ 	.byte	0x04, 0x17
        /*002a*/ 	.short	(.L_154 - .L_153)
.L_153:
        /*002c*/ 	.word	0x00000000
        /*0030*/ 	.short	0x0005
        /*0032*/ 	.short	0x001c
        /*0034*/ 	.byte	0x00, 0xf0, 0x11, 0x00


	//----- nvinfo : EIATTR_KPARAM_INFO
	.align		4
.L_154:
        /*0038*/ 	.byte	0x04, 0x17
        /*003a*/ 	.short	(.L_156 - .L_155)
.L_155:
        /*003c*/ 	.word	0x00000000
        /*0040*/ 	.short	0x0004
        /*0042*/ 	.short	0x0018
        /*0044*/ 	.byte	0x00, 0xf0, 0x11, 0x00


	//----- nvinfo : EIATTR_KPARAM_INFO
	.align		4
.L_156:
        /*0048*/ 	.byte	0x04, 0x17
        /*004a*/ 	.short	(.L_158 - .L_157)
.L_157:
        /*004c*/ 	.word	0x00000000
        /*0050*/ 	.short	0x0003
        /*0052*/ 	.short	0x0014
        /*0054*/ 	.byte	0x00, 0xf0, 0x11, 0x00


	//----- nvinfo : EIATTR_KPARAM_INFO
	.align		4
.L_158:
        /*0058*/ 	.byte	0x04, 0x17
        /*005a*/ 	.short	(.L_160 - .L_159)
.L_159:
        /*005c*/ 	.word	0x00000000
        /*0060*/ 	.short	0x0002
        /*0062*/ 	.short	0x0010
        /*0064*/ 	.byte	0x00, 0xf0, 0x11, 0x00


	//----- nvinfo : EIATTR_KPARAM_INFO
	.align		4
.L_160:
        /*0068*/ 	.byte	0x04, 0x17
        /*006a*/ 	.short	(.L_162 - .L_161)
.L_161:
        /*006c*/ 	.word	0x00000000
        /*0070*/ 	.short	0x0001
        /*0072*/ 	.short	0x0008
        /*0074*/ 	.byte	0x00, 0xf5, 0x21, 0x00


	//----- nvinfo : EIATTR_KPARAM_INFO
	.align		4
.L_162:
        /*0078*/ 	.byte	0x04, 0x17
        /*007a*/ 	.short	(.L_164 - .L_163)
.L_163:
        /*007c*/ 	.word	0x00000000
        /*0080*/ 	.short	0x0000
        /*0082*/ 	.short	0x0000
        /*0084*/ 	.byte	0x00, 0xf5, 0x21, 0x00


	//----- nvinfo : EIATTR_SPARSE_MMA_MASK
	.align		4
.L_164:
        /*0088*/ 	.byte	0x03, 0x50
        /*008a*/ 	.short	0x0000


	//----- nvinfo : EIATTR_MAXREG_COUNT
	.align		4
        /*008c*/ 	.byte	0x03, 0x1b
        /*008e*/ 	.short	0x00ff


	//----- nvinfo : EIATTR_MERCURY_ISA_VERSION
	.align		4
        /*0090*/ 	.byte	0x03, 0x5f
        /*0092*/ 	.short	0x0101


	//----- nvinfo : EIATTR_VRC_CTA_INIT_COUNT
	.align		4
        /*0094*/ 	.byte	0x02, 0x4a
	.zero		1
	.zero		1


	//----- nvinfo : EIATTR_EXIT_INSTR_OFFSETS
	.align		4
        /*0098*/ 	.byte	0x04, 0x1c
        /*009a*/ 	.short	(.L_166 - .L_165)


	//   ....[0]....
.L_165:
        /*009c*/ 	.word	0x000000c0


	//   ....[1]....
        /*00a0*/ 	.word	0x000001a0


	//----- nvinfo : EIATTR_CBANK_PARAM_SIZE
	.align		4
.L_166:
        /*00a4*/ 	.byte	0x03, 0x19
        /*00a6*/ 	.short	0x0028


	//----- nvinfo : EIATTR_PARAM_CBANK
	.align		4
        /*00a8*/ 	.byte	0x04, 0x0a
        /*00aa*/ 	.short	(.L_168 - .L_167)
	.align		4
.L_167:
        /*00ac*/ 	.word	index@(.nv.constant0._Z11extract_matPKfPfiiiiii)
        /*00b0*/ 	.short	0x0380
        /*00b2*/ 	.short	0x0028


	//----- nvinfo : EIATTR_SW_WAR
	.align		4
.L_168:
        /*00b4*/ 	.byte	0x04, 0x36
        /*00b6*/ 	.short	(.L_170 - .L_169)
.L_169:
        /*00b8*/ 	.word	0x00000008
.L_170:


//--------------------- .nv.callgraph             --------------------------
	.section	.nv.callgraph,"",@"SHT_CUDA_CALLGRAPH"
	.align	4
	.sectionentsize	8
	.align		4
        /*0000*/ 	.word	0x00000000
	.align		4
        /*0004*/ 	.word	0xffffffff
	.align		4
        /*0008*/ 	.word	0x00000000
	.align		4
        /*000c*/ 	.word	0xfffffffe
	.align		4
        /*0010*/ 	.word	0x00000000
	.align		4
        /*0014*/ 	.word	0xfffffffd
	.align		4
        /*0018*/ 	.word	0x00000000
	.align		4
        /*001c*/ 	.word	0xfffffffc


//--------------------- .nv.constant4             --------------------------
	.section	.nv.constant4,"a",@progbits
	.align	8
	.align		8
.nv.constant4:
        /*0000*/ 	.dword	__cudart_i2opi_f


//--------------------- .text._Z7softmaxILi16EEvPKfPfi --------------------------
	.section	.text._Z7softmaxILi16EEvPKfPfi,"ax",@progbits
	.align	128
        .global         _Z7softmaxILi16EEvPKfPfi
        .type           _Z7softmaxILi16EEvPKfPfi,@function
        .size           _Z7softmaxILi16EEvPKfPfi,(.L_x_90 - _Z7softmaxILi16EEvPKfPfi)
        .other          _Z7softmaxILi16EEvPKfPfi,@"STO_CUDA_ENTRY STV_DEFAULT"
_Z7softmaxILi16EEvPKfPfi:
.text._Z7softmaxILi16EEvPKfPfi:
[----:B------:R-:W-:Y:S01]  /*0000*/  LDC R1, c[0x0][0x37c] ;  /* 0x0000df00ff017b82 */ /* 0x000fe20000000800 */
[----:B------:R-:W0:Y:S07]  /*0010*/  S2R R2, SR_TID.X ;  /* 0x0000000000027919 */ /* 0x000e2e0000002100 */
[----:B------:R-:W0:Y:S01]  /*0020*/  LDC R3, c[0x0][0x390] ;  /* 0x0000e400ff037b82 */ /* 0x000e220000000800 */
[----:B------:R-:W1:Y:S01]  /*0030*/  LDCU.64 UR6, c[0x0][0x358] ;  /* 0x00006b00ff0677ac */ /* 0x000e620008000a00 */
[----:B------:R-:W-:Y:S01]  /*0040*/  BSSY.RECONVERGENT B0, `(.L_x_0) ;  /* 0x0000099000007945 */ /* 0x000fe20003800200 */
[----:B------:R-:W-:-:S05]  /*0050*/  IMAD.MOV.U32 R0, RZ, RZ, -0x800000 ;  /* 0xff800000ff007424 */ /* 0x000fca00078e00ff */
[----:B------:R-:W2:Y:S01]  /*0060*/  S2UR UR4, SR_CTAID.X ;  /* 0x00000000000479c3 */ /* 0x000ea20000002500 */
[----:B0-----:R-:W-:Y:S01]  /*0070*/  ISETP.GE.AND P0, PT, R2, R3, PT ;  /* 0x000000030200720c */ /* 0x001fe20003f06270 */
[----:B--2---:R-:W-:-:S12]  /*0080*/  IMAD R6, R3, UR4, RZ ;  /* 0x0000000403067c24 */ /* 0x004fd8000f8e02ff */
[----:B-1----:R-:W-:Y:S05]  /*0090*/  @P0 BRA `(.L_x_1) ;  /* 0x00000008004c0947 */ /* 0x002fea0003800000 */
[----:B------:R-:W-:Y:S01]  /*00a0*/  LOP3.LUT R0, RZ, R2, RZ, 0x33, !PT ;  /* 0x00000002ff007212 */ /* 0x000fe200078e33ff */
[----:B------:R-:W-:Y:S01]  /*00b0*/  BSSY.RECONVERGENT B1, `(.L_x_2) ;  /* 0x0000049000017945 */ /* 0x000fe20003800200 */
[----:B------:R-:W-:-:S03]  /*00c0*/  IMAD.MOV.U32 R8, RZ, RZ, R2 ;  /* 0x000000ffff087224 */ /* 0x000fc600078e0002 */
[----:B------:R-:W-:-:S05]  /*00d0*/  IMAD.IADD R0, R0, 0x1, R3 ;  /* 0x0000000100007824 */ /* 0x000fca00078e0203 */
[C---:B------:R-:W-:Y:S02]  /*00e0*/  ISETP.GE.U32.AND P1, PT, R0.reuse, 0xf00, PT ;  /* 0x00000f000000780c */ /* 0x040fe40003f26070 */
[----:B------:R-:W-:Y:S01]  /*00f0*/  LEA.HI R7, R0, 0x1, RZ, 0x18 ;  /* 0x0000000100077811 */ /* 0x000fe200078fc0ff */
[----:B------:R-:W-:-:S03]  /*0100*/  IMAD.MOV.U32 R0, RZ, RZ, -0x800000 ;  /* 0xff800000ff007424 */ /* 0x000fc600078e00ff */
[----:B------:R-:W-:-:S04]  /*0110*/  LOP3.LUT R22, R7, 0xf, RZ, 0xc0, !PT ;  /* 0x0000000f07167812 */ /* 0x000fc800078ec0ff */
[----:B------:R-:W-:-:S03]  /*0120*/  ISETP.NE.AND P0, PT, R22, RZ, PT ;  /* 0x000000ff1600720c */ /* 0x000fc60003f05270 */
[----:B------:R-:W-:Y:S10]  /*0130*/  @!P1 BRA `(.L_x_3) ;  /* 0x0000000400009947 */ /* 0x000ff40003800000 */
[----:B------:R-:W0:Y:S01]  /*0140*/  LDCU.64 UR4, c[0x0][0x380] ;  /* 0x00007000ff0477ac */ /* 0x000e220008000a00 */
[----:B------:R-:W-:Y:S01]  /*0150*/  IMAD.WIDE.U32 R4, R2, 0x4, RZ ;  /* 0x0000000402047825 */ /* 0x000fe200078e00ff */
[----:B------:R-:W-:-:S03]  /*0160*/  LOP3.LUT R9, R7, 0x1fffff0, RZ, 0xc0, !PT ;  /* 0x01fffff007097812 */ /* 0x000fc600078ec0ff */
[----:B------:R-:W-:Y:S01]  /*0170*/  IMAD.MOV.U32 R0, RZ, RZ, -0x800000 ;  /* 0xff800000ff007424 */ /* 0x000fe200078e00ff */
[----:B------:R-:W-:Y:S01]  /*0180*/  IADD3 R9, PT, PT, -R9, RZ, RZ ;  /* 0x000000ff09097210 */ /* 0x000fe20007ffe1ff */
[----:B------:R-:W-:-:S04]  /*0190*/  IMAD.WIDE R4, R6, 0x4, R4 ;  /* 0x0000000406047825 */ /* 0x000fc800078e0204 */
[----:B------:R-:W-:Y:S01]  /*01a0*/  IMAD.MOV.U32 R8, RZ, RZ, R2 ;  /* 0x000000ffff087224 */ /* 0x000fe200078e0002 */
[----:B0-----:R-:W-:-:S04]  /*01b0*/  IADD3 R4, P1, PT, R4, UR4, RZ ;  /* 0x0000000404047c10 */ /* 0x001fc8000ff3e0ff */
[----:B------:R-:W-:-:S04]  /*01c0*/  IADD3 R4, P2, PT, R4, 0x2000, RZ ;  /* 0x0000200004047810 */ /* 0x000fc80007f5e0ff */
[----:B------:R-:W-:-:S09]  /*01d0*/  IADD3.X R5, PT, PT, RZ, UR5, R5, P2, P1 ;  /* 0x00000005ff057c10 */ /* 0x000fd200097e2405 */
.L_x_4:
[----:B------:R-:W2:Y:S04]  /*01e0*/  LDG.E R23, desc[UR6][R4.64+-0x2000] ;  /* 0xffe0000604177981 */ /* 0x000ea8000c1e1900 */
[----:B------:R-:W3:Y:S04]  /*01f0*/  LDG.E R25, desc[UR6][R4.64+-0x1c00] ;  /* 0xffe4000604197981 */ /* 0x000ee8000c1e1900 */
[----:B------:R-:W4:Y:S04]  /*0200*/  LDG.E R27, desc[UR6][R4.64+-0x1800] ;  /* 0xffe80006041b7981 */ /* 0x000f28000c1e1900 */
[----:B------:R-:W5:Y:S04]  /*0210*/  LDG.E R29, desc[UR6][R4.64+-0x1400] ;  /* 0xffec0006041d7981 */ /* 0x000f68000c1e1900 */
        /* <DEDUP_REMOVED lines=11> */
[----:B------:R0:W5:Y:S01]  /*02d0*/  LDG.E R10, desc[UR6][R4.64+0x1c00] ;  /* 0x001c0006040a7981 */ /* 0x000162000c1e1900 */
[----:B------:R-:W-:-:S02]  /*02e0*/  VIADD R9, R9, 0x10 ;  /* 0x0000001009097836 */ /* 0x000fc40000000000 */
[----:B------:R-:W-:-:S03]  /*02f0*/  VIADD R8, R8, 0x1000 ;  /* 0x0000100008087836 */ /* 0x000fc60000000000 */
[----:B------:R-:W-:Y:S02]  /*0300*/  ISETP.NE.AND P2, PT, R9, RZ, PT ;  /* 0x000000ff0900720c */ /* 0x000fe40003f45270 */
[----:B0-----:R-:W-:-:S05]  /*0310*/  IADD3 R4, P3, PT, R4, 0x4000, RZ ;  /* 0x0000400004047810 */ /* 0x001fca0007f7e0ff */
[----:B------:R-:W-:Y:S01]  /*0320*/  IMAD.X R5, RZ, RZ, R5, P3 ;  /* 0x000000ffff057224 */ /* 0x000fe200018e0605 */
[----:B--2---:R-:W-:-:S04]  /*0330*/  FSETP.GT.AND P1, PT, R23, R0, PT ;  /* 0x000000001700720b */ /* 0x004fc80003f24000 */
[----:B------:R-:W-:-:S04]  /*0340*/  FSEL R0, R23, R0, P1 ;  /* 0x0000000017007208 */ /* 0x000fc80000800000 */
[----:B---3--:R-:W-:-:S04]  /*0350*/  FSETP.GT.AND P1, PT, R25, R0, PT ;  /* 0x000000001900720b */ /* 0x008fc80003f24000 */
[----:B------:R-:W-:-:S04]  /*0360*/  FSEL R0, R25, R0, P1 ;  /* 0x0000000019007208 */ /* 0x000fc80000800000 */
[----:B----4-:R-:W-:-:S04]  /*0370*/  FSETP.GT.AND P1, PT, R27, R0, PT ;  /* 0x000000001b00720b */ /* 0x010fc80003f24000 */
[----:B------:R-:W-:-:S04]  /*0380*/  FSEL R0, R27, R0, P1 ;  /* 0x000000001b007208 */ /* 0x000fc80000800000 */
[----:B-----5:R-:W-:-:S04]  /*0390*/  FSETP.GT.AND P1, PT, R29, R0, PT ;  /* 0x000000001d00720b */ /* 0x020fc80003f24000 */
[----:B------:R-:W-:-:S04]  /*03a0*/  FSEL R0, R29, R0, P1 ;  /* 0x000000001d007208 */ /* 0x000fc80000800000 */
[----:B------:R-:W-:-:S04]  /*03b0*/  FSETP.GT.AND P1, PT, R21, R0, PT ;  /* 0x000000001500720b */ /* 0x000fc80003f24000 */
        /* <DEDUP_REMOVED lines=22> */
[----:B------:R-:W-:Y:S01]  /*0520*/  FSEL R0, R10, R11, P1 ;  /* 0x0000000b0a007208 */ /* 0x000fe20000800000 */
[----:B------:R-:W-:Y:S08]  /*0530*/  @P2 BRA `(.L_x_4) ;  /* 0xfffffffc00282947 */ /* 0x000ff0000383ffff */
.L_x_3:
[----:B------:R-:W-:Y:S05]  /*0540*/  BSYNC.RECONVERGENT B1 ;  /* 0x0000000000017941 */ /* 0x000fea0003800200 */
.L_x_2:
[----:B------:R-:W-:Y:S05]  /*0550*/  @!P0 BRA `(.L_x_1) ;  /* 0x00000004001c8947 */ /* 0x000fea0003800000 */
[----:B------:R-:W0:Y:S01]  /*0560*/  LDC.64 R4, c[0x0][0x380] ;  /* 0x0000e000ff047b82 */ /* 0x000e220000000a00 */
[----:B------:R-:W-:Y:S01]  /*0570*/  ISETP.GE.U32.AND P1, PT, R22, 0x8, PT ;  /* 0x000000081600780c */ /* 0x000fe20003f26070 */
[----:B------:R-:W-:Y:S01]  /*0580*/  IMAD.WIDE R10, R6, 0x4, RZ ;  /* 0x00000004060a7825 */ /* 0x000fe200078e02ff */
[----:B------:R-:W-:Y:S01]  /*0590*/  LOP3.LUT R16, R7, 0x7, RZ, 0xc0, !PT ;  /* 0x0000000707107812 */ /* 0x000fe200078ec0ff */
[----:B------:R-:W-:Y:S03]  /*05a0*/  BSSY.RECONVERGENT B1, `(.L_x_5) ;  /* 0x000001f000017945 */ /* 0x000fe60003800200 */
[----:B------:R-:W-:Y:S02]  /*05b0*/  ISETP.NE.AND P0, PT, R16, RZ, PT ;  /* 0x000000ff1000720c */ /* 0x000fe40003f05270 */
[----:B0-----:R-:W-:-:S05]  /*05c0*/  IADD3 R12, P2, PT, R10, R4, RZ ;  /* 0x000000040a0c7210 */ /* 0x001fca0007f5e0ff */
[----:B------:R-:W-:Y:S01]  /*05d0*/  IMAD.X R13, R11, 0x1, R5, P2 ;  /* 0x000000010b0d7824 */ /* 0x000fe200010e0605 */
[----:B------:R-:W-:Y:S07]  /*05e0*/  @!P1 BRA `(.L_x_6) ;  /* 0x0000000000689947 */ /* 0x000fee0003800000 */
[----:B------:R-:W-:-:S05]  /*05f0*/  IMAD.WIDE.U32 R14, R8, 0x4, R12 ;  /* 0x00000004080e7825 */ /* 0x000fca00078e000c */
[----:B------:R-:W2:Y:S04]  /*0600*/  LDG.E R9, desc[UR6][R14.64] ;  /* 0x000000060e097981 */ /* 0x000ea8000c1e1900 */
[----:B------:R-:W3:Y:S04]  /*0610*/  LDG.E R17, desc[UR6][R14.64+0x400] ;  /* 0x000400060e117981 */ /* 0x000ee8000c1e1900 */
[----:B------:R-:W4:Y:S04]  /*0620*/  LDG.E R19, desc[UR6][R14.64+0x800] ;  /* 0x000800060e137981 */ /* 0x000f28000c1e1900 */
[----:B------:R-:W5:Y:S04]  /*0630*/  LDG.E R21, desc[UR6][R14.64+0xc00] ;  /* 0x000c00060e157981 */ /* 0x000f68000c1e1900 */
[----:B------:R-:W5:Y:S04]  /*0640*/  LDG.E R23, desc[UR6][R14.64+0x1000] ;  /* 0x001000060e177981 */ /* 0x000f68000c1e1900 */
[----:B------:R-:W5:Y:S04]  /*0650*/  LDG.E R25, desc[UR6][R14.64+0x1400] ;  /* 0x001400060e197981 */ /* 0x000f68000c1e1900 */
[----:B------:R-:W5:Y:S04]  /*0660*/  LDG.E R27, desc[UR6][R14.64+0x1800] ;  /* 0x001800060e1b7981 */ /* 0x000f68000c1e1900 */
[----:B------:R-:W5:Y:S01]  /*0670*/  LDG.E R29, desc[UR6][R14.64+0x1c00] ;  /* 0x001c00060e1d7981 */ /* 0x000f62000c1e1900 */
[----:B------:R-:W-:Y:S01]  /*0680*/  VIADD R8, R8, 0x800 ;  /* 0x0000080008087836 */ /* 0x000fe20000000000 */
        /* <DEDUP_REMOVED lines=15> */
[----:B------:R-:W-:-:S09]  /*0780*/  FSEL R0, R29, R0, P1 ;  /* 0x000000001d007208 */ /* 0x000fd20000800000 */
.L_x_6:
[----:B------:R-:W-:Y:S05]  /*0790*/  BSYNC.RECONVERGENT B1 ;  /* 0x0000000000017941 */ /* 0x000fea0003800200 */
.L_x_5:
[----:B------:R-:W-:Y:S05]  /*07a0*/  @!P0 BRA `(.L_x_1) ;  /* 0x0000000000888947 */ /* 0x000fea0003800000 */
[----:B------:R-:W-:Y:S01]  /*07b0*/  ISETP.GE.U32.AND P1, PT, R16, 0x4, PT ;  /* 0x000000041000780c */ /* 0x000fe20003f26070 */
[----:B------:R-:W-:Y:S01]  /*07c0*/  BSSY.RECONVERGENT B1, `(.L_x_7) ;  /* 0x0000012000017945 */ /* 0x000fe20003800200 */
[----:B------:R-:W-:-:S04]  /*07d0*/  LOP3.LUT R7, R7, 0x3, RZ, 0xc0, !PT ;  /* 0x0000000307077812 */ /* 0x000fc800078ec0ff */
[----:B------:R-:W-:-:S07]  /*07e0*/  ISETP.NE.AND P0, PT, R7, RZ, PT ;  /* 0x000000ff0700720c */ /* 0x000fce0003f05270 */
[----:B------:R-:W-:Y:S06]  /*07f0*/  @!P1 BRA `(.L_x_8) ;  /* 0x0000000000389947 */ /* 0x000fec0003800000 */
[----:B------:R-:W-:-:S05]  /*0800*/  IMAD.WIDE.U32 R12, R8, 0x4, R12 ;  /* 0x00000004080c7825 */ /* 0x000fca00078e000c */
[----:B------:R-:W2:Y:S04]  /*0810*/  LDG.E R9, desc[UR6][R12.64] ;  /* 0x000000060c097981 */ /* 0x000ea8000c1e1900 */
[----:B------:R-:W3:Y:S04]  /*0820*/  LDG.E R15, desc[UR6][R12.64+0x400] ;  /* 0x000400060c0f7981 */ /* 0x000ee8000c1e1900 */
[----:B------:R-:W4:Y:S04]  /*0830*/  LDG.E R17, desc[UR6][R12.64+0x800] ;  /* 0x000800060c117981 */ /* 0x000f28000c1e1900 */
        /* <DEDUP_REMOVED lines=9> */
[----:B------:R-:W-:-:S09]  /*08d0*/  FSEL R0, R19, R0, P1 ;  /* 0x0000000013007208 */ /* 0x000fd20000800000 */
.L_x_8:
[----:B------:R-:W-:Y:S05]  /*08e0*/  BSYNC.RECONVERGENT B1 ;  /* 0x0000000000017941 */ /* 0x000fea0003800200 */
.L_x_7:
[----:B------:R-:W-:Y:S05]  /*08f0*/  @!P0 BRA `(.L_x_1) ;  /* 0x0000000000348947 */ /* 0x000fea0003800000 */
[----:B------:R-:W-:Y:S01]  /*0900*/  IMAD.WIDE.U32 R10, R8, 0x4, R10 ;  /* 0x00000004080a7825 */ /* 0x000fe200078e000a */
[----:B------:R-:W-:Y:S02]  /*0910*/  IADD3 R7, PT, PT, -R7, RZ, RZ ;  /* 0x000000ff07077210 */ /* 0x000fe40007ffe1ff */
[----:B------:R-:W-:-:S05]  /*0920*/  IADD3 R4, P0, PT, R10, R4, RZ ;  /* 0x000000040a047210 */ /* 0x000fca0007f1e0ff */
[----:B------:R-:W-:-:S08]  /*0930*/  IMAD.X R11, R11, 0x1, R5, P0 ;  /* 0x000000010b0b7824 */ /* 0x000fd000000e0605 */
.L_x_9:
[----:B------:R-:W-:-:S06]  /*0940*/  IMAD.MOV.U32 R5, RZ, RZ, R11 ;  /* 0x000000ffff057224 */ /* 0x000fcc00078e000b */
[----:B------:R0:W2:Y:S01]  /*0950*/  LDG.E R5, desc[UR6][R4.64] ;  /* 0x0000000604057981 */ /* 0x0000a2000c1e1900 */
[----:B------:R-:W-:-:S05]  /*0960*/  VIADD R7, R7, 0x1 ;  /* 0x0000000107077836 */ /* 0x000fca0000000000 */
[----:B------:R-:W-:Y:S02]  /*0970*/  ISETP.NE.AND P1, PT, R7, RZ, PT ;  /* 0x000000ff0700720c */ /* 0x000fe40003f25270 */
[----:B0-----:R-:W-:-:S05]  /*0980*/  IADD3 R4, P2, PT, R4, 0x400, RZ ;  /* 0x0000040004047810 */ /* 0x001fca0007f5e0ff */
[----:B------:R-:W-:Y:S01]  /*0990*/  IMAD.X R11, RZ, RZ, R11, P2 ;  /* 0x000000ffff0b7224 */ /* 0x000fe200010e060b */
[----:B--2---:R-:W-:-:S04]  /*09a0*/  FSETP.GT.AND P0, PT, R5, R0, PT ;  /* 0x000000000500720b */ /* 0x004fc80003f04000 */
[----:B------:R-:W-:Y:S01]  /*09b0*/  FSEL R0, R5, R0, P0 ;  /* 0x0000000005007208 */ /* 0x000fe20000000000 */
[----:B------:R-:W-:Y:S08]  /*09c0*/  @P1 BRA `(.L_x_9) ;  /* 0xfffffffc00dc1947 */ /* 0x000ff0000383ffff */
.L_x_1:
[----:B------:R-:W-:Y:S05]  /*09d0*/  BSYNC.RECONVERGENT B0 ;  /* 0x0000000000007941 */ /* 0x000fea0003800200 */
.L_x_0:
[----:B------:R-:W0:Y:S01]  /*09e0*/  S2UR UR5, SR_CgaCtaId ;  /* 0x00000000000579c3 */ /* 0x000e220000008800 */
[----:B------:R-:W-:Y:S01]  /*09f0*/  UMOV UR4, 0x400 ;  /* 0x0000040000047882 */ /* 0x000fe20000000000 */
[C---:B------:R-:W-:Y:S02]  /*0a00*/  ISETP.GT.U32.AND P0, PT, R2.reuse, 0x7f, PT ;  /* 0x0000007f0200780c */ /* 0x040fe40003f04070 */
[----:B------:R-:W-:Y:S01]  /*0a10*/  ISETP.GT.U32.AND P1, PT, R2, 0x3f, PT ;  /* 0x0000003f0200780c */ /* 0x000fe20003f24070 */
[----:B0-----:R-:W-:-:S06]  /*0a20*/  ULEA UR4, UR5, UR4, 0x18 ;  /* 0x0000000405047291 */ /* 0x001fcc000f8ec0ff */
[----:B------:R-:W-:-:S05]  /*0a30*/  LEA R7, R2, UR4, 0x2 ;  /* 0x0000000402077c11 */ /* 0x000fca000f8e10ff */
[----:B------:R-:W-:Y:S01]  /*0a40*/  STS [R7], R0 ;  /* 0x0000000007007388 */ /* 0x000fe20000000800 */
[----:B------:R-:W-:Y:S06]  /*0a50*/  BAR.SYNC.DEFER_BLOCKING 0x0 ;  /* 0x0000000000007b1d */ /* 0x000fec0000010000 */
[----:B------:R-:W-:Y:S04]  /*0a60*/  @!P0 LDS R4, [R7] ;  /* 0x0000000007048984 */ /* 0x000fe80000000800 */
[----:B------:R-:W0:Y:S02]  /*0a70*/  @!P0 LDS R5, [R7+0x200] ;  /* 0x0002000007058984 */ /* 0x000e240000000800 */
[----:B0-----:R-:W-:-:S05]  /*0a80*/  @!P0 FMNMX R4, R4, R5, !PT ;  /* 0x0000000504048209 */ /* 0x001fca0007800000 */
[----:B------:R-:W-:Y:S01]  /*0a90*/  @!P0 STS [R7], R4 ;  /* 0x0000000407008388 */ /* 0x000fe20000000800 */
[----:B------:R-:W-:Y:S01]  /*0aa0*/  BAR.SYNC.DEFER_BLOCKING 0x0 ;  /* 0x0000000000007b1d */ /* 0x000fe20000010000 */
[----:B------:R-:W-:-:S05]  /*0ab0*/  ISETP.GT.U32.AND P0, PT, R2, 0x1f, PT ;  /* 0x0000001f0200780c */ /* 0x000fca0003f04070 */
[----:B------:R-:W-:Y:S04]  /*0ac0*/  @!P1 LDS R5, [R7] ;  /* 0x0000000007059984 */ /* 0x000fe80000000800 */
[----:B------:R-:W0:Y:S02]  /*0ad0*/  @!P1 LDS R8, [R7+0x100] ;  /* 0x0001000007089984 */ /* 0x000e240000000800 */
[----:B0-----:R-:W-:-:S05]  /*0ae0*/  @!P1 FMNMX R8, R5, R8, !PT ;  /* 0x0000000805089209 */ /* 0x001fca0007800000 */
[----:B------:R-:W-:Y:S01]  /*0af0*/  @!P1 STS [R7], R8 ;  /* 0x0000000807009388 */ /* 0x000fe20000000800 */
[----:B------:R-:W-:Y:S06]  /*0b00*/  BAR.SYNC.DEFER_BLOCKING 0x0 ;  /* 0x0000000000007b1d */ /* 0x000fec0000010000 */
[----:B------:R-:W-:Y:S04]  /*0b10*/  @!P0 LDS R0, [R7] ;  /* 0x0000000007008984 */ /* 0x000fe80000000800 */
[----:B------:R-:W0:Y:S02]  /*0b20*/  @!P0 LDS R5, [R7+0x80] ;  /* 0x0000800007058984 */ /* 0x000e240000000800 */
[----:B0-----:R-:W-:-:S05]  /*0b30*/  @!P0 FMNMX R0, R0, R5, !PT ;  /* 0x0000000500008209 */ /* 0x001fca0007800000 */
[----:B------:R0:W-:Y:S01]  /*0b40*/  @!P0 STS [R7], R0 ;  /* 0x0000000007008388 */ /* 0x0001e20000000800 */
[----:B------:R-:W-:Y:S06]  /*0b50*/  BAR.SYNC.DEFER_BLOCKING 0x0 ;  /* 0x0000000000007b1d */ /* 0x000fec0000010000 */
[----:B------:R-:W-:Y:S05]  /*0b60*/  @P0 BRA `(.L_x_10) ;  /* 0x00000000003c0947 */ /* 0x000fea0003800000 */
[----:B0-----:R0:W1:Y:S01]  /*0b70*/  LDS R0, [R7] ;  /* 0x0000000007007984 */ /* 0x0010620000000800 */
[----:B------:R-:W-:-:S03]  /*0b80*/  UMOV UR5, 0xffffffff ;  /* 0xffffffff00057882 */ /* 0x000fc60000000000 */
[----:B------:R-:W-:Y:S05]  /*0b90*/  BRA.DIV UR5, `(.L_x_11) ;  /* 0x0000001205b07947 */ /* 0x000fea000b800000 */
[----:B-1----:R-:W1:Y:S02]  /*0ba0*/  SHFL.DOWN PT, R5, R0, 0x10, 0x1f ;  /* 0x0a001f0000057f89 */ /* 0x002e6400000e0000 */
[----:B-1----:R-:W-:-:S05]  /*0bb0*/  FMNMX R5, R0, R5, !PT ;  /* 0x0000000500057209 */ /* 0x002fca0007800000 */
[----:B------:R-:W1:Y:S02]  /*0bc0*/  SHFL.DOWN PT, R4, R5, 0x8, 0x1f ;  /* 0x09001f0005047f89 */ /* 0x000e6400000e0000 */
[----:B-1----:R-:W-:-:S05]  /*0bd0*/  FMNMX R4, R5, R4, !PT ;  /* 0x0000000405047209 */ /* 0x002fca0007800000 */
[----:B------:R-:W1:Y:S02]  /*0be0*/  SHFL.DOWN PT, R9, R4, 0x4, 0x1f ;  /* 0x08801f0004097f89 */ /* 0x000e6400000e0000 */
[----:B-1----:R-:W-:-:S05]  /*0bf0*/  FMNMX R9, R4, R9, !PT ;  /* 0x0000000904097209 */ /* 0x002fca0007800000 */
[----:B------:R-:W1:Y:S02]  /*0c00*/  SHFL.DOWN PT, R8, R9, 0x2, 0x1f ;  /* 0x08401f0009087f89 */ /* 0x000e6400000e0000 */
[----:B-1----:R-:W-:-:S05]  /*0c10*/  FMNMX R8, R9, R8, !PT ;  /* 0x0000000809087209 */ /* 0x002fca0007800000 */
[----:B------:R1:W2:Y:S02]  /*0c20*/  SHFL.DOWN PT, R11, R8, 0x1, 0x1f ;  /* 0x08201f00080b7f89 */ /* 0x0002a400000e0000 */
.L_x_39:
[----:B------:R-:W-:Y:S02]  /*0c30*/  ISETP.NE.AND P0, PT, R2, RZ, PT ;  /* 0x000000ff0200720c */ /* 0x000fe40003f05270 */
[----:B--2---:R-:W-:-:S11]  /*0c40*/  FMNMX R11, R8, R11, !PT ;  /* 0x0000000b080b7209 */ /* 0x004fd60007800000 */
[----:B------:R2:W-:Y:S02]  /*0c50*/  @!P0 STS [UR4], R11 ;  /* 0x0000000bff008988 */ /* 0x0005e40008000804 */
.L_x_10:
[----:B------:R-:W-:Y:S01]  /*0c60*/  ISETP.GE.AND P0, PT, R2, R3, PT ;  /* 0x000000030200720c */ /* 0x000fe20003f06270 */
[----:B------:R-:W-:Y:S05]  /*0c70*/  WARPSYNC.ALL ;  /* 0x0000000000007948 */ /* 0x000fea0003800000 */
[----:B------:R-:W-:Y:S01]  /*0c80*/  BAR.SYNC.DEFER_BLOCKING 0x0 ;  /* 0x0000000000007b1d */ /* 0x000fe20000010000 */
[----:B------:R-:W-:-:S05]  /*0c90*/  IMAD.MOV.U32 R12, RZ, RZ, RZ ;  /* 0x000000ffff0c7224 */ /* 0x000fca00078e00ff */
[----:B------:R-:W-:Y:S04]  /*0ca0*/  BSSY.RECONVERGENT B0, `(.L_x_12) ;  /* 0x0000077000007945 */ /* 0x000fe80003800200 */
[----:B------:R-:W-:Y:S05]  /*0cb0*/  @P0 BRA `(.L_x_13) ;  /* 0x0000000400d40947 */ /* 0x000fea0003800000 */
[----:B0-----:R-:W0:Y:S01]  /*0cc0*/  LDS R0, [UR4] ;  /* 0x00000004ff007984 */ /* 0x001e220008000800 */
[----:B------:R-:W-:Y:S01]  /*0cd0*/  LOP3.LUT R4, RZ, R2, RZ, 0x33, !PT ;  /* 0x00000002ff047212 */ /* 0x000fe200078e33ff */
[----:B------:R-:W-:Y:S01]  /*0ce0*/  BSSY.RECONVERGENT B1, `(.L_x_14) ;  /* 0x000002d000017945 */ /* 0x000fe20003800200 */
[----:B------:R-:W-:Y:S02]  /*0cf0*/  HFMA2 R12, -RZ, RZ, 0, 0 ;  /* 0x00000000ff0c7431 */ /* 0x000fe400000001ff */
[----:B------:R-:W-:Y:S02]  /*0d00*/  IMAD.MOV.U32 R10, RZ, RZ, R2 ;  /* 0x000000ffff0a7224 */ /* 0x000fe400078e0002 */
[----:B------:R-:W-:-:S05]  /*0d10*/  IMAD.IADD R9, R4, 0x1, R3 ;  /* 0x0000000104097824 */ /* 0x000fca00078e0203 */
[C---:B------:R-:W-:Y:S02]  /*0d20*/  LOP3.LUT R4, R9.reuse, 0x300, RZ, 0xc0, !PT ;  /* 0x0000030009047812 */ /* 0x040fe400078ec0ff */
[----:B------:R-:W-:Y:S02]  /*0d30*/  ISETP.GE.U32.AND P0, PT, R9, 0x300, PT ;  /* 0x000003000900780c */ /* 0x000fe40003f06070 */
[----:B------:R-:W-:-:S13]  /*0d40*/  ISETP.NE.AND P1, PT, R4, 0x300, PT ;  /* 0x000003000400780c */ /* 0x000fda0003f25270 */
[----:B------:R-:W-:Y:S05]  /*0d50*/  @!P1 BRA `(.L_x_15) ;  /* 0x0000000000949947 */ /* 0x000fea0003800000 */
[----:B------:R-:W1:Y:S01]  /*0d60*/  LDCU.128 UR8, c[0x0][0x380] ;  /* 0x00007000ff0877ac */ /* 0x000e620008000c00 */
[----:B------:R-:W-:Y:S01]  /*0d70*/  IMAD.WIDE.U32 R4, R2, 0x4, RZ ;  /* 0x0000000402047825 */ /* 0x000fe200078e00ff */
[----:B------:R-:W-:-:S03]  /*0d80*/  LEA.HI R9, R9, 0x1, RZ, 0x18 ;  /* 0x0000000109097811 */ /* 0x000fc600078fc0ff */
[----:B------:R-:W-:Y:S01]  /*0d90*/  IMAD.MOV.U32 R12, RZ, RZ, RZ ;  /* 0x000000ffff0c7224 */ /* 0x000fe200078e00ff */
[----:B--2---:R-:W-:Y:S01]  /*0da0*/  LOP3.LUT R11, R9, 0x3, RZ, 0xc0, !PT ;  /* 0x00000003090b7812 */ /* 0x004fe200078ec0ff */
[----:B------:R-:W-:-:S04]  /*0db0*/  IMAD.WIDE R4, R6, 0x4, R4 ;  /* 0x0000000406047825 */ /* 0x000fc800078e0204 */
[----:B------:R-:W-:Y:S02]  /*0dc0*/  IMAD.MOV.U32 R10, RZ, RZ, R2 ;  /* 0x000000ffff0a7224 */ /* 0x000fe400078e0002 */
[----:B------:R-:W-:Y:S01]  /*0dd0*/  IMAD.MOV R11, RZ, RZ, -R11 ;  /* 0x000000ffff0b7224 */ /* 0x000fe200078e0a0b */
[C---:B-1----:R-:W-:Y:S02]  /*0de0*/  IADD3 R8, P1, PT, R4.reuse, UR10, RZ ;  /* 0x0000000a04087c10 */ /* 0x042fe4000ff3e0ff */
[----:B------:R-:W-:Y:S02]  /*0df0*/  IADD3 R4, P2, PT, R4, UR8, RZ ;  /* 0x0000000804047c10 */ /* 0x000fe4000ff5e0ff */
[C---:B------:R-:W-:Y:S02]  /*0e00*/  IADD3.X R9, PT, PT, R5.reuse, UR11, RZ, P1, !PT ;  /* 0x0000000b05097c10 */ /* 0x040fe40008ffe4ff */
[----:B------:R-:W-:-:S09]  /*0e10*/  IADD3.X R17, PT, PT, R5, UR9, RZ, P2, !PT ;  /* 0x0000000905117c10 */ /* 0x000fd200097fe4ff */
.L_x_16:
[----:B------:R-:W-:-:S06]  /*0e20*/  IMAD.MOV.U32 R5, RZ, RZ, R17 ;  /* 0x000000ffff057224 */ /* 0x000fcc00078e0011 */
[----:B------:R1:W0:Y:S01]  /*0e30*/  LDG.E R5, desc[UR6][R4.64] ;  /* 0x0000000604057981 */ /* 0x000222000c1e1900 */
[----:B---3--:R-:W-:Y:S01]  /*0e40*/  IMAD.MOV.U32 R14, RZ, RZ, 0x3bbb989d ;  /* 0x3bbb989dff0e7424 */ /* 0x008fe200078e00ff */
[----:B------:R-:W-:Y:S01]  /*0e50*/  MOV R15, 0x437c0000 ;  /* 0x437c0000000f7802 */ /* 0x000fe20000000f00 */
[----:B------:R-:W-:Y:S02]  /*0e60*/  VIADD R11, R11, 0x1 ;  /* 0x000000010b0b7836 */ /* 0x000fe40000000000 */
[----:B------:R-:W-:-:S03]  /*0e70*/  VIADD R10, R10, 0x100 ;  /* 0x000001000a0a7836 */ /* 0x000fc60000000000 */
[----:B------:R-:W-:Y:S02]  /*0e80*/  ISETP.NE.AND P1, PT, R11, RZ, PT ;  /* 0x000000ff0b00720c */ /* 0x000fe40003f25270 */
[----:B-1----:R-:W-:-:S04]  /*0e90*/  IADD3 R4, P3, PT, R4, 0x400, RZ ;  /* 0x0000040004047810 */ /* 0x002fc80007f7e0ff */
[----:B------:R-:W-:Y:S01]  /*0ea0*/  IADD3.X R17, PT, PT, RZ, R17, RZ, P3, !PT ;  /* 0x00000011ff117210 */ /* 0x000fe20001ffe4ff */
[----:B0-----:R-:W-:-:S04]  /*0eb0*/  FADD R13, -R0, R5 ;  /* 0x00000005000d7221 */ /* 0x001fc80000000100 */
[----:B------:R-:W-:-:S04]  /*0ec0*/  FFMA.SAT R14, R13, R14, 0.5 ;  /* 0x3f0000000d0e7423 */ /* 0x000fc8000000200e */
[----:B------:R-:W-:Y:S01]  /*0ed0*/  FFMA.RM R14, R14, R15, 12582913 ;  /* 0x4b4000010e0e7423 */ /* 0x000fe2000000400f */
[----:B------:R-:W-:-:S03]  /*0ee0*/  IMAD.MOV.U32 R15, RZ, RZ, R9 ;  /* 0x000000ffff0f7224 */ /* 0x000fc600078e0009 */
[C---:B------:R-:W-:Y:S01]  /*0ef0*/  FADD R16, R14.reuse, -12583039 ;  /* 0xcb40007f0e107421 */ /* 0x040fe20000000000 */
[----:B------:R-:W-:-:S03]  /*0f00*/  IMAD.SHL.U32 R14, R14, 0x800000, RZ ;  /* 0x008000000e0e7824 */ /* 0x000fc600078e00ff */
[----:B------:R-:W-:-:S04]  /*0f10*/  FFMA R16, R13, 1.4426950216293334961, -R16 ;  /* 0x3fb8aa3b0d107823 */ /* 0x000fc80000000810 */
[----:B------:R-:W-:-:S04]  /*0f20*/  FFMA R16, R13, 1.925963033500011079e-08, R16 ;  /* 0x32a570600d107823 */ /* 0x000fc80000000010 */
[----:B------:R-:W0:Y:S02]  /*0f30*/  MUFU.EX2 R13, R16 ;  /* 0x00000010000d7308 */ /* 0x000e240000000800 */
[----:B0-----:R-:W-:Y:S01]  /*0f40*/  FMUL R13, R14, R13 ;  /* 0x0000000d0e0d7220 */ /* 0x001fe20000400000 */
[----:B------:R-:W-:Y:S01]  /*0f50*/  IMAD.MOV.U32 R14, RZ, RZ, R8 ;  /* 0x000000ffff0e7224 */ /* 0x000fe200078e0008 */
[----:B------:R-:W-:Y:S02]  /*0f60*/  IADD3 R8, P2, PT, R8, 0x400, RZ ;  /* 0x0000040008087810 */ /* 0x000fe40007f5e0ff */
[----:B------:R-:W-:Y:S02]  /*0f70*/  FADD R12, R13, R12 ;  /* 0x0000000c0d0c7221 */ /* 0x000fe40000000000 */
[----:B------:R3:W-:Y:S01]  /*0f80*/  STG.E desc[UR6][R14.64], R13 ;  /* 0x0000000d0e007986 */ /* 0x0007e2000c101906 */
[----:B------:R-:W-:Y:S01]  /*0f90*/  IMAD.X R9, RZ, RZ, R9, P2 ;  /* 0x000000ffff097224 */ /* 0x000fe200010e0609 */
[----:B------:R-:W-:Y:S07]  /*0fa0*/  @P1 BRA `(.L_x_16) ;  /* 0xfffffffc009c1947 */ /* 0x000fee000383ffff */
.L_x_15:
[----:B------:R-:W-:Y:S05]  /*0fb0*/  BSYNC.RECONVERGENT B1 ;  /* 0x0000000000017941 */ /* 0x000fea0003800200 */
.L_x_14:
[----:B------:R-:W-:Y:S05]  /*0fc0*/  @!P0 BRA `(.L_x_13) ;  /* 0x0000000400108947 */ /* 0x000fea0003800000 */
[----:B------:R-:W4:Y:S01]  /*0fd0*/  LDCU.128 UR8, c[0x0][0x380] ;  /* 0x00007000ff0877ac */ /* 0x000f220008000c00 */
[----:B------:R-:W-:-:S04]  /*0fe0*/  IMAD.WIDE.U32 R4, R10, 0x4, RZ ;  /* 0x000000040a047825 */ /* 0x000fc800078e00ff */
[----:B------:R-:W-:-:S03]  /*0ff0*/  IMAD.WIDE R4, R6, 0x4, R4 ;  /* 0x0000000406047825 */ /* 0x000fc600078e0204 */
[----:B---3--:R-:W-:-:S05]  /*1000*/  IADD3 R14, P0, PT, R4, 0x800, RZ ;  /* 0x00000800040e7810 */ /* 0x008fca0007f1e0ff */
[----:B------:R-:W-:Y:S01]  /*1010*/  IMAD.X R17, RZ, RZ, R5, P0 ;  /* 0x000000ffff117224 */ /* 0x000fe200000e0605 */
[C---:B----4-:R-:W-:Y:S02]  /*1020*/  IADD3 R4, P1, PT, R14.reuse, UR8, RZ ;  /* 0x000000080e047c10 */ /* 0x050fe4000ff3e0ff */
[----:B------:R-:W-:Y:S02]  /*1030*/  IADD3 R14, P2, PT, R14, UR10, RZ ;  /* 0x0000000a0e0e7c10 */ /* 0x000fe4000ff5e0ff */
[C---:B------:R-:W-:Y:S02]  /*1040*/  IADD3.X R5, PT, PT, R17.reuse, UR9, RZ, P1, !PT ;  /* 0x0000000911057c10 */ /* 0x040fe40008ffe4ff */
[----:B------:R-:W-:-:S09]  /*1050*/  IADD3.X R17, PT, PT, R17, UR11, RZ, P2, !PT ;  /* 0x0000000b11117c10 */ /* 0x000fd200097fe4ff */
.L_x_17:
[----:B----4-:R-:W0:Y:S01]  /*1060*/  LDG.E R9, desc[UR6][R4.64+-0x800] ;  /* 0xfff8000604097981 */ /* 0x010e22000c1e1900 */
[----:B--2---:R-:W-:Y:S02]  /*1070*/  IMAD.MOV.U32 R11, RZ, RZ, 0x3bbb989d ;  /* 0x3bbb989dff0b7424 */ /* 0x004fe400078e00ff */
[----:B------:R-:W-:Y:S02]  /*1080*/  IMAD.MOV.U32 R13, RZ, RZ, 0x437c0000 ;  /* 0x437c0000ff0d7424 */ /* 0x000fe400078e00ff */
[----:B01----:R-:W-:-:S04]  /*1090*/  FADD R8, -R0, R9 ;  /* 0x0000000900087221 */ /* 0x003fc80000000100 */
[----:B------:R-:W-:-:S04]  /*10a0*/  FFMA.SAT R16, R8, R11, 0.5 ;  /* 0x3f00000008107423 */ /* 0x000fc8000000200b */
[----:B------:R-:W-:-:S04]  /*10b0*/  FFMA.RM R16, R16, R13, 12582913 ;  /* 0x4b40000110107423 */ /* 0x000fc8000000400d */
[C---:B------:R-:W-:Y:S01]  /*10c0*/  FADD R9, R16.reuse, -12583039 ;  /* 0xcb40007f10097421 */ /* 0x040fe20000000000 */
[----:B------:R-:W-:-:S03]  /*10d0*/  IMAD.SHL.U32 R15, R16, 0x800000, RZ ;  /* 0x00800000100f7824 */ /* 0x000fc600078e00ff */
[----:B------:R-:W-:-:S04]  /*10e0*/  FFMA R9, R8, 1.4426950216293334961, -R9 ;  /* 0x3fb8aa3b08097823 */ /* 0x000fc80000000809 */
[----:B------:R-:W-:-:S04]  /*10f0*/  FFMA R9, R8, 1.925963033500011079e-08, R9 ;  /* 0x32a5706008097823 */ /* 0x000fc80000000009 */
[----:B------:R0:W1:Y:S02]  /*1100*/  MUFU.EX2 R8, R9 ;  /* 0x0000000900087308 */ /* 0x0000640000000800 */
[----:B0-----:R-:W-:Y:S02]  /*1110*/  IMAD.MOV.U32 R9, RZ, RZ, R17 ;  /* 0x000000ffff097224 */ /* 0x001fe400078e0011 */
[----:B-1----:R-:W-:Y:S01]  /*1120*/  FMUL R15, R15, R8 ;  /* 0x000000080f0f7220 */ /* 0x002fe20000400000 */
[----:B------:R-:W-:-:S05]  /*1130*/  IMAD.MOV.U32 R8, RZ, RZ, R14 ;  /* 0x000000ffff087224 */ /* 0x000fca00078e000e */
[----:B------:R-:W-:Y:S04]  /*1140*/  STG.E desc[UR6][R8.64+-0x800], R15 ;  /* 0xfff8000f08007986 */ /* 0x000fe8000c101906 */
[----:B------:R-:W2:Y:S02]  /*1150*/  LDG.E R17, desc[UR6][R4.64+-0x400] ;  /* 0xfffc000604117981 */ /* 0x000ea4000c1e1900 */
[----:B--2---:R-:W-:-:S04]  /*1160*/  FADD R14, -R0, R17 ;  /* 0x00000011000e7221 */ /* 0x004fc80000000100 */
[----:B------:R-:W-:-:S04]  /*1170*/  FFMA.SAT R16, R14, R11, 0.5 ;  /* 0x3f0000000e107423 */ /* 0x000fc8000000200b */
[----:B------:R-:W-:-:S04]  /*1180*/  FFMA.RM R16, R16, R13, 12582913 ;  /* 0x4b40000110107423 */ /* 0x000fc8000000400d */
[----:B------:R-:W-:-:S04]  /*1190*/  FADD R17, R16, -12583039 ;  /* 0xcb40007f10117421 */ /* 0x000fc80000000000 */
[----:B------:R-:W-:-:S04]  /*11a0*/  FFMA R17, R14, 1.4426950216293334961, -R17 ;  /* 0x3fb8aa3b0e117823 */ /* 0x000fc80000000811 */
[----:B------:R-:W-:Y:S01]  /*11b0*/  FFMA R14, R14, 1.925963033500011079e-08, R17 ;  /* 0x32a570600e0e7823 */ /* 0x000fe20000000011 */
[----:B------:R-:W-:-:S05]  /*11c0*/  SHF.L.U32 R17, R16, 0x17, RZ ;  /* 0x0000001710117819 */ /* 0x000fca00000006ff */
[----:B------:R-:W0:Y:S02]  /*11d0*/  MUFU.EX2 R14, R14 ;  /* 0x0000000e000e7308 */ /* 0x000e240000000800 */
[----:B0-----:R-:W-:-:S05]  /*11e0*/  FMUL R17, R17, R14 ;  /* 0x0000000e11117220 */ /* 0x001fca0000400000 */
[----:B------:R0:W-:Y:S04]  /*11f0*/  STG.E desc[UR6][R8.64+-0x400], R17 ;  /* 0xfffc001108007986 */ /* 0x0001e8000c101906 */
[----:B------:R-:W2:Y:S02]  /*1200*/  LDG.E R19, desc[UR6][R4.64] ;  /* 0x0000000604137981 */ /* 0x000ea4000c1e1900 */
[----:B--2---:R-:W-:-:S04]  /*1210*/  FADD R16, -R0, R19 ;  /* 0x0000001300107221 */ /* 0x004fc80000000100 */
[----:B------:R-:W-:-:S04]  /*1220*/  FFMA.SAT R18, R16, R11, 0.5 ;  /* 0x3f00000010127423 */ /* 0x000fc8000000200b */
[----:B------:R-:W-:-:S04]  /*1230*/  FFMA.RM R18, R18, R13, 12582913 ;  /* 0x4b40000112127423 */ /* 0x000fc8000000400d */
[----:B------:R-:W-:-:S04]  /*1240*/  FADD R19, R18, -12583039 ;  /* 0xcb40007f12137421 */ /* 0x000fc80000000000 */
[----:B------:R-:W-:-:S04]  /*1250*/  FFMA R19, R16, 1.4426950216293334961, -R19 ;  /* 0x3fb8aa3b10137823 */ /* 0x000fc80000000813 */
[----:B------:R-:W-:Y:S01]  /*1260*/  FFMA R16, R16, 1.925963033500011079e-08, R19 ;  /* 0x32a5706010107823 */ /* 0x000fe20000000013 */
[----:B------:R-:W-:-:S05]  /*1270*/  IMAD.SHL.U32 R19, R18, 0x800000, RZ ;  /* 0x0080000012137824 */ /* 0x000fca00078e00ff */
[----:B------:R-:W1:Y:S02]  /*1280*/  MUFU.EX2 R16, R16 ;  /* 0x0000001000107308 */ /* 0x000e640000000800 */
[----:B-1----:R-:W-:-:S05]  /*1290*/  FMUL R19, R19, R16 ;  /* 0x0000001013137220 */ /* 0x002fca0000400000 */
[----:B------:R4:W-:Y:S04]  /*12a0*/  STG.E desc[UR6][R8.64], R19 ;  /* 0x0000001308007986 */ /* 0x0009e8000c101906 */
[----:B------:R1:W2:Y:S01]  /*12b0*/  LDG.E R21, desc[UR6][R4.64+0x400] ;  /* 0x0004000604157981 */ /* 0x0002a2000c1e1900 */
[----:B------:R-:W-:Y:S02]  /*12c0*/  VIADD R10, R10, 0x400 ;  /* 0x000004000a0a7836 */ /* 0x000fe40000000000 */
[----:B------:R-:W-:-:S03]  /*12d0*/  FADD R12, R15, R12 ;  /* 0x0000000c0f0c7221 */ /* 0x000fc60000000000 */
[----:B------:R-:W-:Y:S01]  /*12e0*/  ISETP.GE.AND P0, PT, R10, R3, PT ;  /* 0x000000030a00720c */ /* 0x000fe20003f06270 */
[----:B------:R-:W-:Y:S01]  /*12f0*/  FADD R12, R12, R17 ;  /* 0x000000110c0c7221 */ /* 0x000fe20000000000 */
[----:B-1----:R-:W-:-:S03]  /*1300*/  IADD3 R4, P1, PT, R4, 0x1000, RZ ;  /* 0x0000100004047810 */ /* 0x002fc60007f3e0ff */
[----:B------:R-:W-:Y:S02]  /*1310*/  FADD R12, R12, R19 ;  /* 0x000000130c0c7221 */ /* 0x000fe40000000000 */
[----:B------:R-:W-:Y:S02]  /*1320*/  IMAD.X R5, RZ, RZ, R5, P1 ;  /* 0x000000ffff057224 */ /* 0x000fe400008e0605 */
[----:B--2---:R-:W-:-:S04]  /*1330*/  FADD R14, -R0, R21 ;  /* 0x00000015000e7221 */ /* 0x004fc80000000100 */
[----:B------:R-:W-:-:S04]  /*1340*/  FFMA.SAT R18, R14, R11, 0.5 ;  /* 0x3f0000000e127423 */ /* 0x000fc8000000200b */
[----:B------:R-:W-:-:S04]  /*1350*/  FFMA.RM R18, R18, R13, 12582913 ;  /* 0x4b40000112127423 */ /* 0x000fc8000000400d */
[C---:B------:R-:W-:Y:S01]  /*1360*/  FADD R11, R18.reuse, -12583039 ;  /* 0xcb40007f120b7421 */ /* 0x040fe20000000000 */
[----:B------:R-:W-:-:S03]  /*1370*/  IMAD.SHL.U32 R18, R18, 0x800000, RZ ;  /* 0x0080000012127824 */ /* 0x000fc600078e00ff */
[----:B------:R-:W-:-:S04]  /*1380*/  FFMA R11, R14, 1.4426950216293334961, -R11 ;  /* 0x3fb8aa3b0e0b7823 */ /* 0x000fc8000000080b */
[----:B------:R-:W-:Y:S01]  /*1390*/  FFMA R11, R14, 1.925963033500011079e-08, R11 ;  /* 0x32a570600e0b7823 */ /* 0x000fe2000000000b */
[----:B------:R-:W-:-:S05]  /*13a0*/  IADD3 R14, P2, PT, R8, 0x1000, RZ ;  /* 0x00001000080e7810 */ /* 0x000fca0007f5e0ff */
[----:B------:R-:W1:Y:S01]  /*13b0*/  MUFU.EX2 R11, R11 ;  /* 0x0000000b000b7308 */ /* 0x000e620000000800 */
[----:B0-----:R-:W-:Y:S02]  /*13c0*/  IMAD.X R17, RZ, RZ, R9, P2 ;  /* 0x000000ffff117224 */ /* 0x001fe400010e0609 */
[----:B-1----:R-:W-:-:S04]  /*13d0*/  FMUL R13, R18, R11 ;  /* 0x0000000b120d7220 */ /* 0x002fc80000400000 */
[----:B------:R-:W-:Y:S01]  /*13e0*/  FADD R12, R12, R13 ;  /* 0x0000000d0c0c7221 */ /* 0x000fe20000000000 */
[----:B------:R4:W-:Y:S01]  /*13f0*/  STG.E desc[UR6][R8.64+0x400], R13 ;  /* 0x0004000d08007986 */ /* 0x0009e2000c101906 */
[----:B------:R-:W-:Y:S05]  /*1400*/  @!P0 BRA `(.L_x_17) ;  /* 0xfffffffc00148947 */ /* 0x000fea000383ffff */
.L_x_13:
[----:B------:R-:W-:Y:S05]  /*1410*/  BSYNC.RECONVERGENT B0 ;  /* 0x0000000000007941 */ /* 0x000fea0003800200 */
.L_x_12:
[----:B------:R-:W-:Y:S01]  /*1420*/  STS [R7], R12 ;  /* 0x0000000c07007388 */ /* 0x000fe20000000800 */
[----:B------:R-:W-:Y:S01]  /*1430*/  BAR.SYNC.DEFER_BLOCKING 0x0 ;  /* 0x0000000000007b1d */ /* 0x000fe20000010000 */
[C---:B------:R-:W-:Y:S02]  /*1440*/  ISETP.GT.U32.AND P0, PT, R2.reuse, 0x7f, PT ;  /* 0x0000007f0200780c */ /* 0x040fe40003f04070 */
[----:B------:R-:W-:-:S11]  /*1450*/  ISETP.GT.U32.AND P1, PT, R2, 0x3f, PT ;  /* 0x0000003f0200780c */ /* 0x000fd60003f24070 */
[----:B0-----:R-:W-:Y:S04]  /*1460*/  @!P0 LDS R0, [R7] ;  /* 0x0000000007008984 */ /* 0x001fe80000000800 */
[----:B------:R-:W0:Y:S02]  /*1470*/  @!P0 LDS R5, [R7+0x200] ;  /* 0x0002000007058984 */ /* 0x000e240000000800 */
[----:B0-----:R-:W-:-:S05]  /*1480*/  @!P0 FADD R0, R0, R5 ;  /* 0x0000000500008221 */ /* 0x001fca0000000000 */
[----:B------:R-:W-:Y:S01]  /*1490*/  @!P0 STS [R7], R0 ;  /* 0x0000000007008388 */ /* 0x000fe20000000800 */
[----:B------:R-:W-:Y:S01]  /*14a0*/  BAR.SYNC.DEFER_BLOCKING 0x0 ;  /* 0x0000000000007b1d */ /* 0x000fe20000010000 */
[----:B------:R-:W-:-:S05]  /*14b0*/  ISETP.GT.U32.AND P0, PT, R2, 0x1f, PT ;  /* 0x0000001f0200780c */ /* 0x000fca0003f04070 */
[----:B------:R-:W-:Y:S04]  /*14c0*/  @!P1 LDS R4, [R7] ;  /* 0x0000000007049984 */ /* 0x000fe80000000800 */
[----:B------:R-:W0:Y:S02]  /*14d0*/  @!P1 LDS R5, [R7+0x100] ;  /* 0x0001000007059984 */ /* 0x000e240000000800 */
[----:B0-----:R-:W-:-:S05]  /*14e0*/  @!P1 FADD R4, R4, R5 ;  /* 0x0000000504049221 */ /* 0x001fca0000000000 */
[----:B------:R-:W-:Y:S01]  /*14f0*/  @!P1 STS [R7], R4 ;  /* 0x0000000407009388 */ /* 0x000fe20000000800 */
[----:B------:R-:W-:Y:S06]  /*1500*/  BAR.SYNC.DEFER_BLOCKING 0x0 ;  /* 0x0000000000007b1d */ /* 0x000fec0000010000 */
[----:B------:R-:W-:Y:S04]  /*1510*/  @!P0 LDS R5, [R7] ;  /* 0x0000000007058984 */ /* 0x000fe80000000800 */
[----:B-1--4-:R-:W0:Y:S02]  /*1520*/  @!P0 LDS R8, [R7+0x80] ;  /* 0x0000800007088984 */ /* 0x012e240000000800 */
[----:B0-----:R-:W-:-:S05]  /*1530*/  @!P0 FADD R8, R5, R8 ;  /* 0x0000000805088221 */ /* 0x001fca0000000000 */
[----:B------:R0:W-:Y:S01]  /*1540*/  @!P0 STS [R7], R8 ;  /* 0x0000000807008388 */ /* 0x0001e20000000800 */
[----:B------:R-:W-:Y:S06]  /*1550*/  BAR.SYNC.DEFER_BLOCKING 0x0 ;  /* 0x0000000000007b1d */ /* 0x000fec0000010000 */
[----:B------:R-:W-:Y:S05]  /*1560*/  @P0 BRA `(.L_x_18) ;  /* 0x00000000003c0947 */ /* 0x000fea0003800000 */
[----:B0-----:R-:W0:Y:S01]  /*1570*/  LDS R7, [R7] ;  /* 0x0000000007077984 */ /* 0x001e220000000800 */
[----:B------:R-:W-:-:S03]  /*1580*/  UMOV UR5, 0xffffffff ;  /* 0xffffffff00057882 */ /* 0x000fc60000000000 */
[----:B------:R-:W-:Y:S05]  /*1590*/  BRA.DIV UR5, `(.L_x_19) ;  /* 0x0000000a05c07947 */ /* 0x000fea000b800000 */
[----:B0-----:R-:W0:Y:S02]  /*15a0*/  SHFL.DOWN PT, R0, R7, 0x10, 0x1f ;  /* 0x0a001f0007007f89 */ /* 0x001e2400000e0000 */
[----:B0-----:R-:W-:-:S05]  /*15b0*/  FADD R0, R7, R0 ;  /* 0x0000000007007221 */ /* 0x001fca0000000000 */
[----:B------:R-:W0:Y:S02]  /*15c0*/  SHFL.DOWN PT, R5, R0, 0x8, 0x1f ;  /* 0x09001f0000057f89 */ /* 0x000e2400000e0000 */
[----:B0-----:R-:W-:-:S05]  /*15d0*/  FADD R5, R0, R5 ;  /* 0x0000000500057221 */ /* 0x001fca0000000000 */
[----:B------:R-:W0:Y:S02]  /*15e0*/  SHFL.DOWN PT, R4, R5, 0x4, 0x1f ;  /* 0x08801f0005047f89 */ /* 0x000e2400000e0000 */
[----:B0-----:R-:W-:-:S05]  /*15f0*/  FADD R4, R5, R4 ;  /* 0x0000000405047221 */ /* 0x001fca0000000000 */
[----:B------:R-:W0:Y:S02]  /*1600*/  SHFL.DOWN PT, R9, R4, 0x2, 0x1f ;  /* 0x08401f0004097f89 */ /* 0x000e2400000e0000 */
[----:B0-----:R-:W-:-:S05]  /*1610*/  FADD R9, R4, R9 ;  /* 0x0000000904097221 */ /* 0x001fca0000000000 */
[----:B------:R0:W1:Y:S02]  /*1620*/  SHFL.DOWN PT, R8, R9, 0x1, 0x1f ;  /* 0x08201f0009087f89 */ /* 0x00006400000e0000 */
.L_x_45:
[----:B------:R-:W-:Y:S01]  /*1630*/  ISETP.NE.AND P0, PT, R2, RZ, PT ;  /* 0x000000ff0200720c */ /* 0x000fe20003f05270 */
[----:B-1----:R-:W-:-:S12]  /*1640*/  FADD R8, R9, R8 ;  /* 0x0000000809087221 */ /* 0x002fd80000000000 */
[----:B------:R1:W-:Y:S02]  /*1650*/  @!P0 STS [UR4], R8 ;  /* 0x00000008ff008988 */ /* 0x0003e40008000804 */
.L_x_18:
[----:B------:R-:W-:Y:S05]  /*1660*/  WARPSYNC.ALL ;  /* 0x0000000000007948 */ /* 0x000fea0003800000 */
[----:B------:R-:W-:Y:S01]  /*1670*/  BAR.SYNC.DEFER_BLOCKING 0x0 ;  /* 0x0000000000007b1d */ /* 0x000fe20000010000 */
[----:B------:R-:W-:-:S13]  /*1680*/  ISETP.GE.AND P0, PT, R2, R3, PT ;  /* 0x000000030200720c */ /* 0x000fda0003f06270 */
[----:B------:R-:W-:Y:S05]  /*1690*/  @P0 EXIT ;  /* 0x000000000000094d */ /* 0x000fea0003800000 */
[----:B0-----:R-:W0:Y:S01]  /*16a0*/  LDS R7, [UR4] ;  /* 0x00000004ff077984 */ /* 0x001e220008000800 */
[----:B-1----:R-:W-:Y:S01]  /*16b0*/  LOP3.LUT R8, RZ, R2, RZ, 0x33, !PT ;  /* 0x00000002ff087212 */ /* 0x002fe200078e33ff */
[----:B------:R-:W-:Y:S04]  /*16c0*/  BSSY.RECONVERGENT B0, `(.L_x_20) ;  /* 0x0000026000007945 */ /* 0x000fe80003800200 */
[----:B------:R-:W-:-:S05]  /*16d0*/  IMAD.IADD R8, R8, 0x1, R3 ;  /* 0x0000000108087824 */ /* 0x000fca00078e0203 */
[----:B------:R-:W-:-:S04]  /*16e0*/  LOP3.LUT R0, R8, 0x300, RZ, 0xc0, !PT ;  /* 0x0000030008007812 */ /* 0x000fc800078ec0ff */
[----:B------:R-:W-:-:S13]  /*16f0*/  ISETP.NE.AND P0, PT, R0, 0x300, PT ;  /* 0x000003000000780c */ /* 0x000fda0003f05270 */
[----:B------:R-:W-:Y:S05]  /*1700*/  @!P0 BRA `(.L_x_21) ;  /* 0x0000000000848947 */ /* 0x000fea0003800000 */
[----:B------:R-:W1:Y:S01]  /*1710*/  LDCU.64 UR4, c[0x0][0x388] ;  /* 0x00007100ff0477ac */ /* 0x000e620008000a00 */
[----:B------:R-:W-:Y:S01]  /*1720*/  IMAD.WIDE.U32 R4, R2, 0x4, RZ ;  /* 0x0000000402047825 */ /* 0x000fe200078e00ff */
[----:B------:R-:W-:-:S04]  /*1730*/  LEA.HI R0, R8, 0x1, RZ, 0x18 ;  /* 0x0000000108007811 */ /* 0x000fc800078fc0ff */
[----:B------:R-:W-:Y:S01]  /*1740*/  SHF.L.U32 R3, R0, 0x8, RZ ;  /* 0x0000000800037819 */ /* 0x000fe200000006ff */
[----:B------:R-:W-:Y:S01]  /*1750*/  IMAD.WIDE R4, R6, 0x4, R4 ;  /* 0x0000000406047825 */ /* 0x000fe200078e0204 */
[----:B------:R-:W-:Y:S02]  /*1760*/  LOP3.LUT R0, R0, 0x3, RZ, 0xc0, !PT ;  /* 0x0000000300007812 */ /* 0x000fe400078ec0ff */
[----:B------:R-:W-:-:S03]  /*1770*/  LOP3.LUT R3, R3, 0x300, RZ, 0xc0, !PT ;  /* 0x0000030003037812 */ /* 0x000fc600078ec0ff */
[----:B------:R-:W-:Y:S02]  /*1780*/  IMAD.MOV R9, RZ, RZ, -R0 ;  /* 0x000000ffff097224 */ /* 0x000fe400078e0a00 */
[----:B------:R-:W-:Y:S01]  /*1790*/  IMAD.IADD R2, R2, 0x1, R3 ;  /* 0x0000000102027824 */ /* 0x000fe200078e0203 */
[----:B-1----:R-:W-:-:S04]  /*17a0*/  IADD3 R10, P0, PT, R4, UR4, RZ ;  /* 0x00000004040a7c10 */ /* 0x002fc8000ff1e0ff */
[----:B--2---:R-:W-:-:S09]  /*17b0*/  IADD3.X R11, PT, PT, R5, UR5, RZ, P0, !PT ;  /* 0x00000005050b7c10 */ /* 0x004fd200087fe4ff */
.L_x_24:
[----:B-1----:R-:W-:Y:S02]  /*17c0*/  IMAD.MOV.U32 R4, RZ, RZ, R10 ;  /* 0x000000ffff047224 */ /* 0x002fe400078e000a */
[----:B------:R-:W-:-:S05]  /*17d0*/  IMAD.MOV.U32 R5, RZ, RZ, R11 ;  /* 0x000000ffff057224 */ /* 0x000fca00078e000b */
[----:B------:R-:W2:Y:S01]  /*17e0*/  LDG.E R0, desc[UR6][R4.64] ;  /* 0x0000000604007981 */ /* 0x000ea2000c1e1900 */
[----:B0-----:R-:W0:Y:S01]  /*17f0*/  MUFU.RCP R10, R7 ;  /* 0x00000007000a7308 */ /* 0x001e220000001000 */
[----:B------:R-:W-:Y:S01]  /*1800*/  VIADD R9, R9, 0x1 ;  /* 0x0000000109097836 */ /* 0x000fe20000000000 */
[----:B------:R-:W-:Y:S04]  /*1810*/  BSSY.RECONVERGENT B1, `(.L_x_22) ;  /* 0x000000c000017945 */ /* 0x000fe80003800200 */
[----:B------:R-:W-:Y:S01]  /*1820*/  ISETP.NE.AND P2, PT, R9, RZ, PT ;  /* 0x000000ff0900720c */ /* 0x000fe20003f45270 */
[----:B0-----:R-:W-:-:S04]  /*1830*/  FFMA R3, -R7, R10, 1 ;  /* 0x3f80000007037423 */ /* 0x001fc8000000010a */
[----:B------:R-:W-:Y:S01]  /*1840*/  FFMA R3, R10, R3, R10 ;  /* 0x000000030a037223 */ /* 0x000fe2000000000a */
[----:B--2---:R-:W0:Y:S03]  /*1850*/  FCHK P0, R0, R7 ;  /* 0x0000000700007302 */ /* 0x004e260000000000 */
[----:B------:R-:W-:-:S04]  /*1860*/  FFMA R10, R0, R3, RZ ;  /* 0x00000003000a7223 */ /* 0x000fc800000000ff */
[----:B------:R-:W-:-:S04]  /*1870*/  FFMA R11, -R7, R10, R0 ;  /* 0x0000000a070b7223 */ /* 0x000fc80000000100 */
[----:B------:R-:W-:Y:S01]  /*1880*/  FFMA R3, R3, R11, R10 ;  /* 0x0000000b03037223 */ /* 0x000fe2000000000a */
[----:B0-----:R-:W-:Y:S06]  /*1890*/  @!P0 BRA `(.L_x_23) ;  /* 0x00000000000c8947 */ /* 0x001fec0003800000 */
[----:B------:R-:W-:Y:S01]  /*18a0*/  IMAD.MOV.U32 R3, RZ, RZ, R7 ;  /* 0x000000ffff037224 */ /* 0x000fe200078e0007 */
[----:B------:R-:W-:-:S07]  /*18b0*/  MOV R10, 0x18d0 ;  /* 0x000018d0000a7802 */ /* 0x000fce0000000f00 */
[----:B---3--:R-:W-:Y:S05]  /*18c0*/  CALL.REL.NOINC `($__internal_0_$__cuda_sm3x_div_rn_noftz_f32_slowpath) ;  /* 0x0000000800887944 */ /* 0x008fea0003c00000 */
.L_x_23:
[----:B------:R-:W-:Y:S05]  /*18d0*/  BSYNC.RECONVERGENT B1 ;  /* 0x0000000000017941 */ /* 0x000fea0003800200 */
.L_x_22:
[----:B------:R1:W-:Y:S01]  /*18e0*/  STG.E desc[UR6][R4.64], R3 ;  /* 0x0000000304007986 */ /* 0x0003e2000c101906 */
[----:B------:R-:W-:-:S04]  /*18f0*/  IADD3 R10, P0, PT, R4, 0x400, RZ ;  /* 0x00000400040a7810 */ /* 0x000fc80007f1e0ff */
[----:B------:R-:W-:Y:S01]  /*1900*/  IADD3.X R11, PT, PT, RZ, R5, RZ, P0, !PT ;  /* 0x00000005ff0b7210 */ /* 0x000fe200007fe4ff */
[----:B------:R-:W-:Y:S08]  /*1910*/  @P2 BRA `(.L_x_24) ;  /* 0xfffffffc00a82947 */ /* 0x000ff0000383ffff */
.L_x_21:
[----:B------:R-:W-:Y:S05]  /*1920*/  BSYNC.RECONVERGENT B0 ;  /* 0x0000000000007941 */ /* 0x000fea0003800200 */
.L_x_20:
[----:B------:R-:W-:-:S13]  /*1930*/  ISETP.GE.U32.AND P0, PT, R8, 0x300, PT ;  /* 0x000003000800780c */ /* 0x000fda0003f06070 */
[----:B------:R-:W-:Y:S05]  /*1940*/  @!P0 EXIT ;  /* 0x000000000000894d */ /* 0x000fea0003800000 */
[----:B------:R-:W4:Y:S01]  /*1950*/  LDCU.64 UR4, c[0x0][0x388] ;  /* 0x00007100ff0477ac */ /* 0x000f220008000a00 */
[----:B-1----:R-:W-:Y:S01]  /*1960*/  IMAD.WIDE.U32 R4, R2, 0x4, RZ ;  /* 0x0000000402047825 */ /* 0x002fe200078e00ff */
[----:B------:R-:W1:Y:S03]  /*1970*/  LDCU UR8, c[0x0][0x390] ;  /* 0x00007200ff0877ac */ /* 0x000e660008000800 */
[----:B------:R-:W-:-:S03]  /*1980*/  IMAD.WIDE R4, R6, 0x4, R4 ;  /* 0x0000000406047825 */ /* 0x000fc600078e0204 */
[----:B----4-:R-:W-:-:S04]  /*1990*/  IADD3 R0, P1, PT, R4, UR4, RZ ;  /* 0x0000000404007c10 */ /* 0x010fc8000ff3e0ff */
[----:B------:R-:W-:-:S04]  /*19a0*/  IADD3 R0, P0, PT, R0, 0x800, RZ ;  /* 0x0000080000007810 */ /* 0x000fc80007f1e0ff */
[----:B-1----:R-:W-:-:S09]  /*19b0*/  IADD3.X R3, PT, PT, RZ, UR5, R5, P0, P1 ;  /* 0x00000005ff037c10 */ /* 0x002fd200087e2405 */
.L_x_33:
[----:B------:R-:W-:Y:S02]  /*19c0*/  IMAD.MOV.U32 R4, RZ, RZ, R0 ;  /* 0x000000ffff047224 */ /* 0x000fe400078e0000 */
[----:B------:R-:W-:-:S05]  /*19d0*/  IMAD.MOV.U32 R5, RZ, RZ, R3 ;  /* 0x000000ffff057224 */ /* 0x000fca00078e0003 */
[----:B------:R-:W4:Y:S01]  /*19e0*/  LDG.E R8, desc[UR6][R4.64+-0x800] ;  /* 0xfff8000604087981 */ /* 0x000f22000c1e1900 */
[----:B0-----:R-:W0:Y:S01]  /*19f0*/  MUFU.RCP R0, R7 ;  /* 0x0000000700007308 */ /* 0x001e220000001000 */
[----:B------:R-:W-:Y:S01]  /*1a00*/  BSSY.RECONVERGENT B0, `(.L_x_25) ;  /* 0x000000c000007945 */ /* 0x000fe20003800200 */
[----:B0-----:R-:W-:-:S04]  /*1a10*/  FFMA R3, -R7, R0, 1 ;  /* 0x3f80000007037423 */ /* 0x001fc80000000100 */
[----:B------:R-:W-:Y:S02]  /*1a20*/  FFMA R0, R0, R3, R0 ;  /* 0x0000000300007223 */ /* 0x000fe40000000000 */
[----:B----4-:R-:W0:Y:S02]  /*1a30*/  FCHK P0, R8, R7 ;  /* 0x0000000708007302 */ /* 0x010e240000000000 */
[----:B------:R-:W-:-:S04]  /*1a40*/  FFMA R3, R0, R8, RZ ;  /* 0x0000000800037223 */ /* 0x000fc800000000ff */
[----:B------:R-:W-:-:S04]  /*1a50*/  FFMA R6, -R7, R3, R8 ;  /* 0x0000000307067223 */ /* 0x000fc80000000108 */
[----:B------:R-:W-:Y:S01]  /*1a60*/  FFMA R3, R0, R6, R3 ;  /* 0x0000000600037223 */ /* 0x000fe20000000003 */
[----:B0-----:R-:W-:Y:S06]  /*1a70*/  @!P0 BRA `(.L_x_26) ;  /* 0x0000000000108947 */ /* 0x001fec0003800000 */
[----:B------:R-:W-:Y:S01]  /*1a80*/  IMAD.MOV.U32 R0, RZ, RZ, R8 ;  /* 0x000000ffff007224 */ /* 0x000fe200078e0008 */
[----:B------:R-:W-:Y:S01]  /*1a90*/  MOV R10, 0x1ac0 ;  /* 0x00001ac0000a7802 */ /* 0x000fe20000000f00 */
[----:B------:R-:W-:-:S07]  /*1aa0*/  IMAD.MOV.U32 R3, RZ, RZ, R7 ;  /* 0x000000ffff037224 */ /* 0x000fce00078e0007 */
[----:B--23--:R-:W-:Y:S05]  /*1ab0*/  CALL.REL.NOINC `($__internal_0_$__cuda_sm3x_div_rn_noftz_f32_slowpath) ;  /* 0x00000008000c7944 */ /* 0x00cfea0003c00000 */
.L_x_26:
[----:B------:R-:W-:Y:S05]  /*1ac0*/  BSYNC.RECONVERGENT B0 ;  /* 0x0000000000007941 */ /* 0x000fea0003800200 */
.L_x_25:
[----:B------:R-:W4:Y:S01]  /*1ad0*/  LDG.E R8, desc[UR6][R4.64+-0x400] ;  /* 0xfffc000604087981 */ /* 0x000f22000c1e1900 */
[----:B------:R-:W0:Y:S01]  /*1ae0*/  MUFU.RCP R0, R7 ;  /* 0x0000000700007308 */ /* 0x000e220000001000 */
[----:B------:R-:W-:Y:S02]  /*1af0*/  BSSY.RECONVERGENT B0, `(.L_x_27) ;  /* 0x000000e000007945 */ /* 0x000fe40003800200 */
[----:B------:R1:W-:Y:S01]  /*1b00*/  STG.E desc[UR6][R4.64+-0x800], R3 ;  /* 0xfff8000304007986 */ /* 0x0003e2000c101906 */
[----:B0-----:R-:W-:-:S04]  /*1b10*/  FFMA R9, -R7, R0, 1 ;  /* 0x3f80000007097423 */ /* 0x001fc80000000100 */
[----:B------:R-:W-:Y:S01]  /*1b20*/  FFMA R0, R0, R9, R0 ;  /* 0x0000000900007223 */ /* 0x000fe20000000000 */
[----:B----4-:R-:W0:Y:S03]  /*1b30*/  FCHK P0, R8, R7 ;  /* 0x0000000708007302 */ /* 0x010e260000000000 */
[----:B------:R-:W-:-:S04]  /*1b40*/  FFMA R6, R0, R8, RZ ;  /* 0x0000000800067223 */ /* 0x000fc800000000ff */
[----:B------:R-:W-:-:S04]  /*1b50*/  FFMA R9, -R7, R6, R8 ;  /* 0x0000000607097223 */ /* 0x000fc80000000108 */
[----:B------:R-:W-:Y:S01]  /*1b60*/  FFMA R9, R0, R9, R6 ;  /* 0x0000000900097223 */ /* 0x000fe20000000006 */
[----:B01----:R-:W-:Y:S06]  /*1b70*/  @!P0 BRA `(.L_x_28) ;  /* 0x0000000000148947 */ /* 0x003fec0003800000 */
[----:B------:R-:W-:Y:S01]  /*1b80*/  IMAD.MOV.U32 R0, RZ, RZ, R8 ;  /* 0x000000ffff007224 */ /* 0x000fe200078e0008 */
[----:B------:R-:W-:Y:S02]  /*1b90*/  MOV R3, R7 ;  /* 0x0000000700037202 */ /* 0x000fe40000000f00 */
[----:B------:R-:W-:-:S07]  /*1ba0*/  MOV R10, 0x1bc0 ;  /* 0x00001bc0000a7802 */ /* 0x000fce0000000f00 */
[----:B--23--:R-:W-:Y:S05]  /*1bb0*/  CALL.REL.NOINC `($__internal_0_$__cuda_sm3x_div_rn_noftz_f32_slowpath) ;  /* 0x0000000400cc7944 */ /* 0x00cfea0003c00000 */
[----:B------:R-:W-:-:S07]  /*1bc0*/  IMAD.MOV.U32 R9, RZ, RZ, R3 ;  /* 0x000000ffff097224 */ /* 0x000fce00078e0003 */
.L_x_28:
[----:B------:R-:W-:Y:S05]  /*1bd0*/  BSYNC.RECONVERGENT B0 ;  /* 0x0000000000007941 */ /* 0x000fea0003800200 */
.L_x_27:
        /* <DEDUP_REMOVED lines=12> */
[----:B------:R-:W-:Y:S01]  /*1ca0*/  MOV R10, 0x1cd0 ;  /* 0x00001cd0000a7802 */ /* 0x000fe20000000f00 */
[----:B------:R-:W-:-:S07]  /*1cb0*/  IMAD.MOV.U32 R3, RZ, RZ, R7 ;  /* 0x000000ffff037224 */ /* 0x000fce00078e0007 */
[----:B--23--:R-:W-:Y:S05]  /*1cc0*/  CALL.REL.NOINC `($__internal_0_$__cuda_sm3x_div_rn_noftz_f32_slowpath) ;  /* 0x0000000400887944 */ /* 0x00cfea0003c00000 */
.L_x_30:
[----:B------:R-:W-:Y:S05]  /*1cd0*/  BSYNC.RECONVERGENT B0 ;  /* 0x0000000000007941 */ /* 0x000fea0003800200 */
.L_x_29:
        /* <DEDUP_REMOVED lines=15> */
[----:B------:R-:W-:-:S07]  /*1dd0*/  MOV R9, R3 ;  /* 0x0000000300097202 */ /* 0x000fce0000000f00 */
.L_x_32:
[----:B------:R-:W-:Y:S05]  /*1de0*/  BSYNC.RECONVERGENT B0 ;  /* 0x0000000000007941 */ /* 0x000fea0003800200 */
.L_x_31:
[----:B------:R1:W-:Y:S01]  /*1df0*/  STG.E desc[UR6][R4.64+0x400], R9 ;  /* 0x0004000904007986 */ /* 0x0003e2000c101906 */
[----:B------:R-:W-:Y:S01]  /*1e00*/  VIADD R2, R2, 0x400 ;  /* 0x0000040002027836 */ /* 0x000fe20000000000 */
[----:B------:R-:W-:-:S04]  /*1e10*/  IADD3 R0, P1, PT, R4, 0x1000, RZ ;  /* 0x0000100004007810 */ /* 0x000fc80007f3e0ff */
[----:B------:R-:W-:Y:S01]  /*1e20*/  ISETP.GE.AND P0, PT, R2, UR8, PT ;  /* 0x0000000802007c0c */ /* 0x000fe2000bf06270 */
[----:B------:R-:W-:-:S12]  /*1e30*/  IMAD.X R3, RZ, RZ, R5, P1 ;  /* 0x000000ffff037224 */ /* 0x000fd800008e0605 */
[----:B-1----:R-:W-:Y:S05]  /*1e40*/  @!P0 BRA `(.L_x_33) ;  /* 0xfffffff800dc8947 */ /* 0x002fea000383ffff */
[----:B------:R-:W-:Y:S05]  /*1e50*/  EXIT ;  /* 0x000000000000794d */ /* 0x000fea0003800000 */
.L_x_11:
[----:B-1----:R-:W-:Y:S01]  /*1e60*/  IMAD.MOV.U32 R13, RZ, RZ, R0 ;  /* 0x000000ffff0d7224 */ /* 0x002fe200078e0000 */
[----:B------:R-:W-:Y:S01]  /*1e70*/  MOV R10, 0xffffffff ;  /* 0xffffffff000a7802 */ /* 0x000fe20000000f00 */
[----:B------:R-:W-:Y:S02]  /*1e80*/  IMAD.MOV.U32 R12, RZ, RZ, 0x10 ;  /* 0x00000010ff0c7424 */ /* 0x000fe400078e00ff */
[----:B------:R-:W-:-:S07]  /*1e90*/  IMAD.MOV.U32 R15, RZ, RZ, 0x1f ;  /* 0x0000001fff0f7424 */ /* 0x000fce00078e00ff */
[----:B0-----:R-:W-:Y:S05]  /*1ea0*/  WARPSYNC.COLLECTIVE R10, `(.L_x_34) ;  /* 0x000000000a087348 */ /* 0x001fea0003c00000 */
[----:B------:R1:W2:Y:S02]  /*1eb0*/  SHFL.DOWN P0, R11, R13, R12, R15 ;  /* 0x0800000c0d0b7389 */ /* 0x0002a4000000000f */
[----:B012---:R-:W-:Y:S05]  /*1ec0*/  ENDCOLLECTIVE ;  /* 0x000000000000791b */ /* 0x007fea0003800000 */
.L_x_34:
[----:B------:R-:W-:Y:S02]  /*1ed0*/  IMAD.MOV.U32 R12, RZ, RZ, 0x8 ;  /* 0x00000008ff0c7424 */ /* 0x000fe400078e00ff */
[----:B------:R-:W-:-:S05]  /*1ee0*/  IMAD.MOV.U32 R5, RZ, RZ, R11 ;  /* 0x000000ffff057224 */ /* 0x000fca00078e000b */
[----:B------:R-:W-:-:S05]  /*1ef0*/  FMNMX R5, R0, R5, !PT ;  /* 0x0000000500057209 */ /* 0x000fca0007800000 */
[----:B------:R-:W-:-:S07]  /*1f00*/  IMAD.MOV.U32 R13, RZ, RZ, R5 ;  /* 0x000000ffff0d7224 */ /* 0x000fce00078e0005 */
[----:B------:R-:W-:Y:S05]  /*1f10*/  WARPSYNC.COLLECTIVE R10, `(.L_x_35) ;  /* 0x000000000a087348 */ /* 0x000fea0003c00000 */
[----:B------:R0:W1:Y:S02]  /*1f20*/  SHFL.DOWN P0, R11, R13, R12, R15 ;  /* 0x0800000c0d0b7389 */ /* 0x000064000000000f */
[----:B01----:R-:W-:Y:S05]  /*1f30*/  ENDCOLLECTIVE ;  /* 0x000000000000791b */ /* 0x003fea0003800000 */
.L_x_35:
[----:B------:R-:W-:Y:S02]  /*1f40*/  HFMA2 R12, -RZ, RZ, 0, 2.384185791015625e-07 ;  /* 0x00000004ff0c7431 */ /* 0x000fe400000001ff */
[----:B------:R-:W-:-:S05]  /*1f50*/  IMAD.MOV.U32 R4, RZ, RZ, R11 ;  /* 0x000000ffff047224 */ /* 0x000fca00078e000b */
[----:B------:R-:W-:-:S05]  /*1f60*/  FMNMX R4, R5, R4, !PT ;  /* 0x0000000405047209 */ /* 0x000fca0007800000 */
[----:B------:R-:W-:-:S07]  /*1f70*/  IMAD.MOV.U32 R13, RZ, RZ, R4 ;  /* 0x000000ffff0d7224 */ /* 0x000fce00078e0004 */
[----:B------:R-:W-:Y:S05]  /*1f80*/  WARPSYNC.COLLECTIVE R10, `(.L_x_36) ;  /* 0x000000000a087348 */ /* 0x000fea0003c00000 */
[----:B------:R0:W1:Y:S02]  /*1f90*/  SHFL.DOWN P0, R11, R13, R12, R15 ;  /* 0x0800000c0d0b7389 */ /* 0x000064000000000f */
[----:B01----:R-:W-:Y:S05]  /*1fa0*/  ENDCOLLECTIVE ;  /* 0x000000000000791b */ /* 0x003fea0003800000 */
.L_x_36:
[----:B------:R-:W-:Y:S02]  /*1fb0*/  IMAD.MOV.U32 R12, RZ, RZ, 0x2 ;  /* 0x00000002ff0c7424 */ /* 0x000fe400078e00ff */
[----:B------:R-:W-:-:S05]  /*1fc0*/  IMAD.MOV.U32 R9, RZ, RZ, R11 ;  /* 0x000000ffff097224 */ /* 0x000fca00078e000b */
[----:B------:R-:W-:-:S05]  /*1fd0*/  FMNMX R9, R4, R9, !PT ;  /* 0x0000000904097209 */ /* 0x000fca0007800000 */
[----:B------:R-:W-:-:S07]  /*1fe0*/  IMAD.MOV.U32 R13, RZ, RZ, R9 ;  /* 0x000000ffff0d7224 */ /* 0x000fce00078e0009 */
[----:B------:R-:W-:Y:S05]  /*1ff0*/  WARPSYNC.COLLECTIVE R10, `(.L_x_37) ;  /* 0x000000000a087348 */ /* 0x000fea0003c00000 */
[----:B------:R0:W1:Y:S02]  /*2000*/  SHFL.DOWN P0, R11, R13, R12, R15 ;  /* 0x0800000c0d0b7389 */ /* 0x000064000000000f */
[----:B01----:R-:W-:Y:S05]  /*2010*/  ENDCOLLECTIVE ;  /* 0x000000000000791b */ /* 0x003fea0003800000 */
.L_x_37:
[----:B------:R-:W-:Y:S01]  /*2020*/  MOV R12, 0x1 ;  /* 0x00000001000c7802 */ /* 0x000fe20000000f00 */
[----:B------:R-:W-:-:S05]  /*2030*/  IMAD.MOV.U32 R8, RZ, RZ, R11 ;  /* 0x000000ffff087224 */ /* 0x000fca00078e000b */
[----:B------:R-:W-:-:S05]  /*2040*/  FMNMX R8, R9, R8, !PT ;  /* 0x0000000809087209 */ /* 0x000fca0007800000 */
[----:B------:R-:W-:-:S07]  /*2050*/  IMAD.MOV.U32 R13, RZ, RZ, R8 ;  /* 0x000000ffff0d7224 */ /* 0x000fce00078e0008 */
[----:B------:R-:W-:Y:S05]  /*2060*/  WARPSYNC.COLLECTIVE R10, `(.L_x_38) ;  /* 0x000000000a087348 */ /* 0x000fea0003c00000 */
[----:B------:R0:W1:Y:S02]  /*2070*/  SHFL.DOWN P0, R11, R13, R12, R15 ;  /* 0x0800000c0d0b7389 */ /* 0x000064000000000f */
[----:B01----:R-:W-:Y:S05]  /*2080*/  ENDCOLLECTIVE ;  /* 0x000000000000791b */ /* 0x003fea0003800000 */
.L_x_38:
[----:B------:R-:W-:Y:S05]  /*2090*/  BRA `(.L_x_39) ;  /* 0xffffffe800e47947 */ /* 0x000fea000383ffff */
.L_x_19:
[----:B0--3--:R-:W-:Y:S02]  /*20a0*/  IMAD.MOV.U32 R13, RZ, RZ, R7 ;  /* 0x000000ffff0d7224 */ /* 0x009fe400078e0007 */
[----:B------:R-:W-:Y:S02]  /*20b0*/  IMAD.MOV.U32 R12, RZ, RZ, 0x10 ;  /* 0x00000010ff0c7424 */ /* 0x000fe400078e00ff */
[----:B------:R-:W-:Y:S02]  /*20c0*/  IMAD.MOV.U32 R15, RZ, RZ, 0x1f ;  /* 0x0000001fff0f7424 */ /* 0x000fe400078e00ff */
[----:B------:R-:W-:-:S07]  /*20d0*/  IMAD.MOV.U32 R10, RZ, RZ, -0x1 ;  /* 0xffffffffff0a7424 */ /* 0x000fce00078e00ff */
[----:B--2---:R-:W-:Y:S05]  /*20e0*/  WARPSYNC.COLLECTIVE R10, `(.L_x_40) ;  /* 0x000000000a087348 */ /* 0x004fea0003c00000 */
[----:B--2---:R0:W1:Y:S02]  /*20f0*/  SHFL.DOWN P0, R11, R13, R12, R15 ;  /* 0x0800000c0d0b7389 */ /* 0x004064000000000f */
[----:B01----:R-:W-:Y:S05]  /*2100*/  ENDCOLLECTIVE ;  /* 0x000000000000791b */ /* 0x003fea0003800000 */
.L_x_40:
[----:B------:R-:W-:Y:S02]  /*2110*/  IMAD.MOV.U32 R12, RZ, RZ, 0x8 ;  /* 0x00000008ff0c7424 */ /* 0x000fe400078e00ff */
[----:B------:R-:W-:-:S04]  /*2120*/  IMAD.MOV.U32 R0, RZ, RZ, R11 ;  /* 0x000000ffff007224 */ /* 0x000fc800078e000b */
[----:B------:R-:W-:-:S05]  /*2130*/  FADD R0, R7, R0 ;  /* 0x0000000007007221 */ /* 0x000fca0000000000 */
[----:B------:R-:W-:-:S07]  /*2140*/  MOV R13, R0 ;  /* 0x00000000000d7202 */ /* 0x000fce0000000f00 */
[----:B------:R-:W-:Y:S05]  /*2150*/  WARPSYNC.COLLECTIVE R10, `(.L_x_41) ;  /* 0x000000000a087348 */ /* 0x000fea0003c00000 */
[----:B------:R0:W1:Y:S02]  /*2160*/  SHFL.DOWN P0, R11, R13, R12, R15 ;  /* 0x0800000c0d0b7389 */ /* 0x000064000000000f */
[----:B01----:R-:W-:Y:S05]  /*2170*/  ENDCOLLECTIVE ;  /* 0x000000000000791b */ /* 0x003fea0003800000 */
.L_x_41:
[----:B------:R-:W-:Y:S02]  /*2180*/  IMAD.MOV.U32 R12, RZ, RZ, 0x4 ;  /* 0x00000004ff0c7424 */ /* 0x000fe400078e00ff */
[----:B------:R-:W-:-:S04]  /*2190*/  IMAD.MOV.U32 R5, RZ, RZ, R11 ;  /* 0x000000ffff057224 */ /* 0x000fc800078e000b */
[----:B------:R-:W-:-:S04]  /*21a0*/  FADD R5, R0, R5 ;  /* 0x0000000500057221 */ /* 0x000fc80000000000 */
[----:B------:R-:W-:-:S07]  /*21b0*/  IMAD.MOV.U32 R13, RZ, RZ, R5 ;  /* 0x000000ffff0d7224 */ /* 0x000fce00078e0005 */
[----:B------:R-:W-:Y:S05]  /*21c0*/  WARPSYNC.COLLECTIVE R10, `(.L_x_42) ;  /* 0x000000000a087348 */ /* 0x000fea0003c00000 */
[----:B------:R0:W1:Y:S02]  /*21d0*/  SHFL.DOWN P0, R11, R13, R12, R15 ;  /* 0x0800000c0d0b7389 */ /* 0x000064000000000f */
[----:B01----:R-:W-:Y:S05]  /*21e0*/  ENDCOLLECTIVE ;  /* 0x000000000000791b */ /* 0x003fea0003800000 */
.L_x_42:
[----:B------:R-:W-:Y:S02]  /*21f0*/  IMAD.MOV.U32 R12, RZ, RZ, 0x2 ;  /* 0x00000002ff0c7424 */ /* 0x000fe400078e00ff */
[----:B------:R-:W-:-:S04]  /*2200*/  IMAD.MOV.U32 R4, RZ, RZ, R11 ;  /* 0x000000ffff047224 */ /* 0x000fc800078e000b */
[----:B------:R-:W-:-:S05]  /*2210*/  FADD R4, R5, R4 ;  /* 0x0000000405047221 */ /* 0x000fca0000000000 */
[----:B------:R-:W-:-:S07]  /*2220*/  MOV R13, R4 ;  /* 0x00000004000d7202 */ /* 0x000fce0000000f00 */
[----:B------:R-:W-:Y:S05]  /*2230*/  WARPSYNC.COLLECTIVE R10, `(.L_x_43) ;  /* 0x000000000a087348 */ /* 0x000fea0003c00000 */
[----:B------:R0:W1:Y:S02]  /*2240*/  SHFL.DOWN P0, R11, R13, R12, R15 ;  /* 0x0800000c0d0b7389 */ /* 0x000064000000000f */
[----:B01----:R-:W-:Y:S05]  /*2250*/  ENDCOLLECTIVE ;  /* 0x000000000000791b */ /* 0x003fea0003800000 */
.L_x_43:
[----:B------:R-:W-:Y:S02]  /*2260*/  IMAD.MOV.U32 R12, RZ, RZ, 0x1 ;  /* 0x00000001ff0c7424 */ /* 0x000fe400078e00ff */
[----:B------:R-:W-:-:S04]  /*2270*/  IMAD.MOV.U32 R9, RZ, RZ, R11 ;  /* 0x000000ffff097224 */ /* 0x000fc800078e000b */
[----:B------:R-:W-:-:S04]  /*2280*/  FADD R9, R4, R9 ;  /* 0x0000000904097221 */ /* 0x000fc80000000000 */
[----:B------:R-:W-:-:S07]  /*2290*/  IMAD.MOV.U32 R13, RZ, RZ, R9 ;  /* 0x000000ffff0d7224 */ /* 0x000fce00078e0009 */
[----:B------:R-:W-:Y:S05]  /*22a0*/  WARPSYNC.COLLECTIVE R10, `(.L_x_44) ;  /* 0x000000000a087348 */ /* 0x000fea0003c00000 */
[----:B------:R0:W1:Y:S02]  /*22b0*/  SHFL.DOWN P0, R11, R13, R12, R15 ;  /* 0x0800000c0d0b7389 */ /* 0x000064000000000f */
[----:B01----:R-:W-:Y:S05]  /*22c0*/  ENDCOLLECTIVE ;  /* 0x000000000000791b */ /* 0x003fea0003800000 */
.L_x_44:
[----:B------:R-:W-:Y:S01]  /*22d0*/  IMAD.MOV.U32 R8, RZ, RZ, R11 ;  /* 0x000000ffff087224 */ /* 0x000fe200078e000b */
[----:B------:R-:W-:Y:S06]  /*22e0*/  BRA `(.L_x_45) ;  /* 0xfffffff000d07947 */ /* 0x000fec000383ffff */
        .weak           $__internal_0_$__cuda_sm3x_div_rn_noftz_f32_slowpath
        .type           $__internal_0_$__cuda_sm3x_div_rn_noftz_f32_slowpath,@function
        .size           $__internal_0_$__cuda_sm3x_div_rn_noftz_f32_slowpath,(.L_x_90 - $__internal_0_$__cuda_sm3x_div_rn_noftz_f32_slowpath)
$__internal_0_$__cuda_sm3x_div_rn_noftz_f32_slowpath:
[----:B------:R-:W-:Y:S01]  /*22f0*/  SHF.R.U32.HI R12, RZ, 0x17, R3 ;  /* 0x00000017ff0c7819 */ /* 0x000fe20000011603 */
[----:B------:R-:W-:Y:S01]  /*2300*/  BSSY.RECONVERGENT B2, `(.L_x_46) ;  /* 0x0000062000027945 */ /* 0x000fe20003800200 */
[----:B------:R-:W-:Y:S02]  /*2310*/  SHF.R.U32.HI R11, RZ, 0x17, R0 ;  /* 0x00000017ff0b7819 */ /* 0x000fe40000011600 */
[----:B------:R-:W-:Y:S02]  /*2320*/  LOP3.LUT R12, R12, 0xff, RZ, 0xc0, !PT ;  /* 0x000000ff0c0c7812 */ /* 0x000fe400078ec0ff */
[----:B------:R-:W-:Y:S02]  /*2330*/  LOP3.LUT R13, R11, 0xff, RZ, 0xc0, !PT ;  /* 0x000000ff0b0d7812 */ /* 0x000fe400078ec0ff */
[----:B------:R-:W-:-:S03]  /*2340*/  IADD3 R15, PT, PT, R12, -0x1, RZ ;  /* 0xffffffff0c0f7810 */ /* 0x000fc60007ffe0ff */
[----:B------:R-:W-:Y:S01]  /*2350*/  VIADD R14, R13, 0xffffffff ;  /* 0xffffffff0d0e7836 */ /* 0x000fe20000000000 */
[----:B------:R-:W-:-:S04]  /*2360*/  ISETP.GT.U32.AND P0, PT, R15, 0xfd, PT ;  /* 0x000000fd0f00780c */ /* 0x000fc80003f04070 */
[----:B------:R-:W-:-:S13]  /*2370*/  ISETP.GT.U32.OR P0, PT, R14, 0xfd, P0 ;  /* 0x000000fd0e00780c */ /* 0x000fda0000704470 */
[----:B------:R-:W-:Y:S01]  /*2380*/  @!P0 IMAD.MOV.U32 R11, RZ, RZ, RZ ;  /* 0x000000ffff0b8224 */ /* 0x000fe200078e00ff */
[----:B------:R-:W-:Y:S06]  /*2390*/  @!P0 BRA `(.L_x_47) ;  /* 0x00000000005c8947 */ /* 0x000fec0003800000 */
[----:B------:R-:W-:Y:S02]  /*23a0*/  FSETP.GTU.FTZ.AND P0, PT, |R0|, +INF , PT ;  /* 0x7f8000000000780b */ /* 0x000fe40003f1c200 */
[----:B------:R-:W-:-:S04]  /*23b0*/  FSETP.GTU.FTZ.AND P1, PT, |R3|, +INF , PT ;  /* 0x7f8000000300780b */ /* 0x000fc80003f3c200 */
[----:B------:R-:W-:-:S13]  /*23c0*/  PLOP3.LUT P0, PT, P0, P1, PT, 0xf8, 0x8f ;  /* 0x00000000008f781c */ /* 0x000fda0000703f70 */
[----:B------:R-:W-:Y:S05]  /*23d0*/  @P0 BRA `(.L_x_48) ;  /* 0x00000004004c0947 */ /* 0x000fea0003800000 */
[----:B------:R-:W-:-:S13]  /*23e0*/  LOP3.LUT P0, RZ, R3, 0x7fffffff, R0, 0xc8, !PT ;  /* 0x7fffffff03ff7812 */ /* 0x000fda000780c800 */
[----:B------:R-:W-:Y:S05]  /*23f0*/  @!P0 BRA `(.L_x_49) ;  /* 0x00000004003c8947 */ /* 0x000fea0003800000 */
[C---:B------:R-:W-:Y:S02]  /*2400*/  FSETP.NEU.FTZ.AND P3, PT, |R0|.reuse, +INF , PT ;  /* 0x7f8000000000780b */ /* 0x040fe40003f7d200 */
[----:B------:R-:W-:Y:S02]  /*2410*/  FSETP.NEU.FTZ.AND P1, PT, |R3|, +INF , PT ;  /* 0x7f8000000300780b */ /* 0x000fe40003f3d200 */
[----:B------:R-:W-:-:S11]  /*2420*/  FSETP.NEU.FTZ.AND P0, PT, |R0|, +INF , PT ;  /* 0x7f8000000000780b */ /* 0x000fd60003f1d200 */
[----:B------:R-:W-:Y:S05]  /*2430*/  @!P1 BRA !P3, `(.L_x_49) ;  /* 0x00000004002c9947 */ /* 0x000fea0005800000 */
[----:B------:R-:W-:-:S04]  /*2440*/  LOP3.LUT P3, RZ, R0, 0x7fffffff, RZ, 0xc0, !PT ;  /* 0x7fffffff00ff7812 */ /* 0x000fc8000786c0ff */
[----:B------:R-:W-:-:S13]  /*2450*/  PLOP3.LUT P1, PT, P1, P3, PT, 0x2f, 0xf2 ;  /* 0x0000000000f2781c */ /* 0x000fda0000f26577 */
[----:B------:R-:W-:Y:S05]  /*2460*/  @P1 BRA `(.L_x_50) ;  /* 0x0000000400181947 */ /* 0x000fea0003800000 */
[----:B------:R-:W-:-:S04]  /*2470*/  LOP3.LUT P1, RZ, R3, 0x7fffffff, RZ, 0xc0, !PT ;  /* 0x7fffffff03ff7812 */ /* 0x000fc8000782c0ff */
[----:B------:R-:W-:-:S13]  /*2480*/  PLOP3.LUT P0, PT, P0, P1, PT, 0x2f, 0xf2 ;  /* 0x0000000000f2781c */ /* 0x000fda0000702577 */
[----:B------:R-:W-:Y:S05]  /*2490*/  @P0 BRA `(.L_x_51) ;  /* 0x0000000400000947 */ /* 0x000fea0003800000 */
[----:B------:R-:W-:Y:S02]  /*24a0*/  ISETP.GE.AND P0, PT, R14, RZ, PT ;  /* 0x000000ff0e00720c */ /* 0x000fe40003f06270 */
[----:B------:R-:W-:-:S11]  /*24b0*/  ISETP.GE.AND P1, PT, R15, RZ, PT ;  /* 0x000000ff0f00720c */ /* 0x000fd60003f26270 */
[----:B------:R-:W-:Y:S02]  /*24c0*/  @P0 IMAD.MOV.U32 R11, RZ, RZ, RZ ;  /* 0x000000ffff0b0224 */ /* 0x000fe400078e00ff */
[----:B------:R-:W-:Y:S01]  /*24d0*/  @!P0 FFMA R0, R0, 1.84467440737095516160e+19, RZ ;  /* 0x5f80000000008823 */ /* 0x000fe200000000ff */
[----:B------:R-:W-:Y:S02]  /*24e0*/  @!P0 IMAD.MOV.U32 R11, RZ, RZ, -0x40 ;  /* 0xffffffc0ff0b8424 */ /* 0x000fe400078e00ff */
[----:B------:R-:W-:Y:S02]  /*24f0*/  @!P1 FFMA R3, R3, 1.84467440737095516160e+19, RZ ;  /* 0x5f80000003039823 */ /* 0x000fe400000000ff */
[----:B------:R-:W-:-:S07]  /*2500*/  @!P1 VIADD R11, R11, 0x40 ;  /* 0x000000400b0b9836 */ /* 0x000fce0000000000 */
.L_x_47:
[----:B------:R-:W-:Y:S01]  /*2510*/  LEA R14, R12, 0xc0800000, 0x17 ;  /* 0xc08000000c0e7811 */ /* 0x000fe200078eb8ff */
[----:B------:R-:W-:Y:S01]  /*2520*/  VIADD R13, R13, 0xffffff81 ;  /* 0xffffff810d0d7836 */ /* 0x000fe20000000000 */
[----:B------:R-:W-:Y:S02]  /*2530*/  BSSY.RECONVERGENT B3, `(.L_x_52) ;  /* 0x0000035000037945 */ /* 0x000fe40003800200 */
[----:B------:R-:W-:Y:S01]  /*2540*/  IADD3 R14, PT, PT, -R14, R3, RZ ;  /* 0x000000030e0e7210 */ /* 0x000fe20007ffe1ff */
[----:B------:R-:W-:-:S03]  /*2550*/  IMAD R0, R13, -0x800000, R0 ;  /* 0xff8000000d007824 */ /* 0x000fc600078e0200 */
[----:B------:R0:W1:Y:S01]  /*2560*/  MUFU.RCP R3, R14 ;  /* 0x0000000e00037308 */ /* 0x0000620000001000 */
[----:B------:R-:W-:Y:S01]  /*2570*/  FADD.FTZ R15, -R14, -RZ ;  /* 0x800000ff0e0f7221 */ /* 0x000fe20000010100 */
[----:B0-----:R-:W-:-:S05]  /*2580*/  IADD3 R14, PT, PT, R13, 0x7f, -R12 ;  /* 0x0000007f0d0e7810 */ /* 0x001fca0007ffe80c */
[----:B------:R-:W-:Y:S02]  /*2590*/  IMAD.IADD R11, R14, 0x1, R11 ;  /* 0x000000010e0b7824 */ /* 0x000fe400078e020b */
[----:B-1----:R-:W-:-:S04]  /*25a0*/  FFMA R16, R3, R15, 1 ;  /* 0x3f80000003107423 */ /* 0x002fc8000000000f */
[----:B------:R-:W-:-:S04]  /*25b0*/  FFMA R3, R3, R16, R3 ;  /* 0x0000001003037223 */ /* 0x000fc80000000003 */
[----:B------:R-:W-:-:S04]  /*25c0*/  FFMA R16, R0, R3, RZ ;  /* 0x0000000300107223 */ /* 0x000fc800000000ff */
[----:B------:R-:W-:-:S04]  /*25d0*/  FFMA R17, R15, R16, R0 ;  /* 0x000000100f117223 */ /* 0x000fc80000000000 */
[----:B------:R-:W-:-:S04]  /*25e0*/  FFMA R16, R3, R17, R16 ;  /* 0x0000001103107223 */ /* 0x000fc80000000010 */
[----:B------:R-:W-:-:S04]  /*25f0*/  FFMA R15, R15, R16, R0 ;  /* 0x000000100f0f7223 */ /* 0x000fc80000000000 */
[----:B------:R-:W-:-:S05]  /*2600*/  FFMA R0, R3, R15, R16 ;  /* 0x0000000f03007223 */ /* 0x000fca0000000010 */
[----:B------:R-:W-:-:S04]  /*2610*/  SHF.R.U32.HI R12, RZ, 0x17, R0 ;  /* 0x00000017ff0c7819 */ /* 0x000fc80000011600 */
[----:B------:R-:W-:-:S05]  /*2620*/  LOP3.LUT R12, R12, 0xff, RZ, 0xc0, !PT ;  /* 0x000000ff0c0c7812 */ /* 0x000fca00078ec0ff */
[----:B------:R-:W-:-:S04]  /*2630*/  IMAD.IADD R17, R12, 0x1, R11 ;  /* 0x000000010c117824 */ /* 0x000fc800078e020b */
[----:B------:R-:W-:-:S05]  /*2640*/  VIADD R12, R17, 0xffffffff ;  /* 0xffffffff110c7836 */ /* 0x000fca0000000000 */
[----:B------:R-:W-:-:S13]  /*2650*/  ISETP.GE.U32.AND P0, PT, R12, 0xfe, PT ;  /* 0x000000fe0c00780c */ /* 0x000fda0003f06070 */
[----:B------:R-:W-:Y:S05]  /*2660*/  @!P0 BRA `(.L_x_53) ;  /* 0x0000000000808947 */ /* 0x000fea0003800000 */
[----:B------:R-:W-:-:S13]  /*2670*/  ISETP.GT.AND P0, PT, R17, 0xfe, PT ;  /* 0x000000fe1100780c */ /* 0x000fda0003f04270 */
[----:B------:R-:W-:Y:S05]  /*2680*/  @P0 BRA `(.L_x_54) ;  /* 0x00000000006c0947 */ /* 0x000fea0003800000 */
[----:B------:R-:W-:-:S13]  /*2690*/  ISETP.GE.AND P0, PT, R17, 0x1, PT ;  /* 0x000000011100780c */ /* 0x000fda0003f06270 */
[----:B------:R-:W-:Y:S05]  /*26a0*/  @P0 BRA `(.L_x_55) ;  /* 0x0000000000740947 */ /* 0x000fea0003800000 */
[----:B------:R-:W-:Y:S02]  /*26b0*/  ISETP.GE.AND P0, PT, R17, -0x18, PT ;  /* 0xffffffe81100780c */ /* 0x000fe40003f06270 */
[----:B------:R-:W-:-:S11]  /*26c0*/  LOP3.LUT R0, R0, 0x80000000, RZ, 0xc0, !PT ;  /* 0x8000000000007812 */ /* 0x000fd600078ec0ff */
[----:B------:R-:W-:Y:S05]  /*26d0*/  @!P0 BRA `(.L_x_55) ;  /* 0x0000000000688947 */ /* 0x000fea0003800000 */
[-CC-:B------:R-:W-:Y:S01]  /*26e0*/  FFMA.RZ R11, R3, R15.reuse, R16.reuse ;  /* 0x0000000f030b7223 */ /* 0x180fe2000000c010 */
[----:B------:R-:W-:Y:S02]  /*26f0*/  VIADD R14, R17, 0x20 ;  /* 0x00000020110e7836 */ /* 0x000fe40000000000 */
[-CC-:B------:R-:W-:Y:S01]  /*2700*/  FFMA.RM R12, R3, R15.reuse, R16.reuse ;  /* 0x0000000f030c7223 */ /* 0x180fe20000004010 */
[----:B------:R-:W-:Y:S02]  /*2710*/  ISETP.NE.AND P3, PT, R17, RZ, PT ;  /* 0x000000ff1100720c */ /* 0x000fe40003f65270 */
[----:B------:R-:W-:Y:S01]  /*2720*/  LOP3.LUT R13, R11, 0x7fffff, RZ, 0xc0, !PT ;  /* 0x007fffff0b0d7812 */ /* 0x000fe200078ec0ff */
[----:B------:R-:W-:Y:S01]  /*2730*/  FFMA.RP R11, R3, R15, R16 ;  /* 0x0000000f030b7223 */ /* 0x000fe20000008010 */
[----:B------:R-:W-:Y:S02]  /*2740*/  ISETP.NE.AND P1, PT, R17, RZ, PT ;  /* 0x000000ff1100720c */ /* 0x000fe40003f25270 */
[----:B------:R-:W-:-:S02]  /*2750*/  LOP3.LUT R13, R13, 0x800000, RZ, 0xfc, !PT ;  /* 0x008000000d0d7812 */ /* 0x000fc400078efcff */
[----:B------:R-:W-:Y:S02]  /*2760*/  IADD3 R3, PT, PT, -R17, RZ, RZ ;  /* 0x000000ff11037210 */ /* 0x000fe40007ffe1ff */
[----:B------:R-:W-:Y:S02]  /*2770*/  SHF.L.U32 R14, R13, R14, RZ ;  /* 0x0000000e0d0e7219 */ /* 0x000fe400000006ff */
[----:B------:R-:W-:Y:S02]  /*2780*/  FSETP.NEU.FTZ.AND P0, PT, R11, R12, PT ;  /* 0x0000000c0b00720b */ /* 0x000fe40003f1d000 */
[----:B------:R-:W-:Y:S02]  /*2790*/  SEL R12, R3, RZ, P3 ;  /* 0x000000ff030c7207 */ /* 0x000fe40001800000 */
[----:B------:R-:W-:Y:S02]  /*27a0*/  ISETP.NE.AND P1, PT, R14, RZ, P1 ;  /* 0x000000ff0e00720c */ /* 0x000fe40000f25270 */
[----:B------:R-:W-:-:S02]  /*27b0*/  SHF.R.U32.HI R12, RZ, R12, R13 ;  /* 0x0000000cff0c7219 */ /* 0x000fc4000001160d */
[----:B------:R-:W-:Y:S02]  /*27c0*/  PLOP3.LUT P0, PT, P0, P1, PT, 0xf8, 0x8f ;  /* 0x00000000008f781c */ /* 0x000fe40000703f70 */
[----:B------:R-:W-:Y:S02]  /*27d0*/  SHF.R.U32.HI R14, RZ, 0x1, R12 ;  /* 0x00000001ff0e7819 */ /* 0x000fe4000001160c */
[----:B------:R-:W-:-:S04]  /*27e0*/  SEL R3, RZ, 0x1, !P0 ;  /* 0x00000001ff037807 */ /* 0x000fc80004000000 */
[----:B------:R-:W-:-:S04]  /*27f0*/  LOP3.LUT R3, R3, 0x1, R14, 0xf8, !PT ;  /* 0x0000000103037812 */ /* 0x000fc800078ef80e */
[----:B------:R-:W-:-:S05]  /*2800*/  LOP3.LUT R3, R3, R12, RZ, 0xc0, !PT ;  /* 0x0000000c03037212 */ /* 0x000fca00078ec0ff */
[----:B------:R-:W-:-:S05]  /*2810*/  IMAD.IADD R3, R14, 0x1, R3 ;  /* 0x000000010e037824 */ /* 0x000fca00078e0203 */
[----:B------:R-:W-:Y:S01]  /*2820*/  LOP3.LUT R0, R3, R0, RZ, 0xfc, !PT ;  /* 0x0000000003007212 */ /* 0x000fe200078efcff */
[----:B------:R-:W-:Y:S06]  /*2830*/  BRA `(.L_x_55) ;  /* 0x0000000000107947 */ /* 0x000fec0003800000 */
.L_x_54:
[----:B------:R-:W-:-:S04]  /*2840*/  LOP3.LUT R0, R0, 0x80000000, RZ, 0xc0, !PT ;  /* 0x8000000000007812 */ /* 0x000fc800078ec0ff */
[----:B------:R-:W-:Y:S01]  /*2850*/  LOP3.LUT R0, R0, 0x7f800000, RZ, 0xfc, !PT ;  /* 0x7f80000000007812 */ /* 0x000fe200078efcff */
[----:B------:R-:W-:Y:S06]  /*2860*/  BRA `(.L_x_55) ;  /* 0x0000000000047947 */ /* 0x000fec0003800000 */
.L_x_53:
[----:B------:R-:W-:-:S07]  /*2870*/  IMAD R0, R11, 0x800000, R0 ;  /* 0x008000000b007824 */ /* 0x000fce00078e0200 */
.L_x_55:
[----:B------:R-:W-:Y:S05]  /*2880*/  BSYNC.RECONVERGENT B3 ;  /* 0x0000000000037941 */ /* 0x000fea0003800200 */
.L_x_52:
[----:B------:R-:W-:Y:S05]  /*2890*/  BRA `(.L_x_56) ;  /* 0x0000000000207947 */ /* 0x000fea0003800000 */
.L_x_51:
[----:B------:R-:W-:-:S04]  /*28a0*/  LOP3.LUT R0, R3, 0x80000000, R0, 0x48, !PT ;  /* 0x8000000003007812 */ /* 0x000fc800078e4800 */
[----:B------:R-:W-:Y:S01]  /*28b0*/  LOP3.LUT R0, R0, 0x7f800000, RZ, 0xfc, !PT ;  /* 0x7f80000000007812 */ /* 0x000fe200078efcff */
[----:B------:R-:W-:Y:S06]  /*28c0*/  BRA `(.L_x_56) ;  /* 0x0000000000147947 */ /* 0x000fec0003800000 */
.L_x_50:
[----:B------:R-:W-:Y:S01]  /*28d0*/  LOP3.LUT R0, R3, 0x80000000, R0, 0x48, !PT ;  /* 0x8000000003007812 */ /* 0x000fe200078e4800 */
[----:B------:R-:W-:Y:S06]  /*28e0*/  BRA `(.L_x_56) ;  /* 0x00000000000c7947 */ /* 0x000fec0003800000 */
.L_x_49:
[----:B------:R-:W0:Y:S01]  /*28f0*/  MUFU.RSQ R0, -QNAN ;  /* 0xffc0000000007908 */ /* 0x000e220000001400 */
[----:B------:R-:W-:Y:S05]  /*2900*/  BRA `(.L_x_56) ;  /* 0x0000000000047947 */ /* 0x000fea0003800000 */
.L_x_48:
[----:B------:R-:W-:-:S07]  /*2910*/  FADD.FTZ R0, R0, R3 ;  /* 0x0000000300007221 */ /* 0x000fce0000010000 */
.L_x_56:
[----:B------:R-:W-:Y:S05]  /*2920*/  BSYNC.RECONVERGENT B2 ;  /* 0x0000000000027941 */ /* 0x000fea0003800200 */
.L_x_46:
[----:B------:R-:W-:Y:S02]  /*2930*/  IMAD.MOV.U32 R11, RZ, RZ, 0x0 ;  /* 0x00000000ff0b7424 */ /* 0x000fe400078e00ff */
[----:B0-----:R-:W-:Y:S02]  /*2940*/  IMAD.MOV.U32 R3, RZ, RZ, R0 ;  /* 0x000000ffff037224 */ /* 0x001fe400078e0000 */
[----:B------:R-:W-:Y:S05]  /*2950*/  RET.REL.NODEC R10 `(_Z7softmaxILi16EEvPKfPfi) ;  /* 0xffffffd40aa87950 */ /* 0x000fea0003c3ffff */
.L_x_57:
[----:B------:R-:W-:-:S00]  /*2960*/  BRA `(.L_x_57) ;  /* 0xfffffffc00fc7947 */ /* 0x000fc0000383ffff */
[----:B------:R-:W-:-:S00]  /*2970*/  NOP ;  /* 0x0000000000007918 */ /* 0x000fc00000000000 */
        /* <DEDUP_REMOVED lines=8> */
.L_x_90:


//--------------------- .text._Z7mma_A_BILi16EEvPKfS1_Pfiiif --------------------------
	.section	.text._Z7mma_A_BILi16EEvPKfS1_Pfiiif,"ax",@progbits
	.align	128
        .global         _Z7mma_A_BILi16EEvPKfS1_Pfiiif
        .type           _Z7mma_A_BILi16EEvPKfS1_Pfiiif,@function
        .size           _Z7mma_A_BILi16EEvPKfS1_Pfiiif,(.L_x_93 - _Z7mma_A_BILi16EEvPKfS1_Pfiiif)
        .other          _Z7mma_A_BILi16EEvPKfS1_Pfiiif,@"STO_CUDA_ENTRY STV_DEFAULT"
_Z7mma_A_BILi16EEvPKfS1_Pfiiif:
.text._Z7mma_A_BILi16EEvPKfS1_Pfiiif:
[----:B------:R-:W-:Y:S01]  /*0000*/  LDC R1, c[0x0][0x37c] ;  /* 0x0000df00ff017b82 */ /* 0x000fe20000000800 */
[----:B------:R-:W0:Y:S01]  /*0010*/  S2R R8, SR_TID.Y ;  /* 0x0000000000087919 */ /* 0x000e220000002200 */
[----:B------:R-:W1:Y:S01]  /*0020*/  LDCU UR4, c[0x0][0x3a0] ;  /* 0x00007400ff0477ac */ /* 0x000e620008000800 */
[----:B------:R-:W-:Y:S01]  /*0030*/  IMAD.MOV.U32 R0, RZ, RZ, RZ ;  /* 0x000000ffff007224 */ /* 0x000fe200078e00ff */
[----:B------:R-:W0:Y:S01]  /*0040*/  S2R R3, SR_CTAID.Y ;  /* 0x0000000000037919 */ /* 0x000e220000002600 */
[----:B------:R-:W2:Y:S01]  /*0050*/  LDCU.64 UR8, c[0x0][0x358] ;  /* 0x00006b00ff0877ac */ /* 0x000ea20008000a00 */
[----:B------:R-:W3:Y:S01]  /*0060*/  S2R R9, SR_TID.X ;  /* 0x0000000000097919 */ /* 0x000ee20000002100 */
[----:B------:R-:W3:Y:S01]  /*0070*/  S2R R2, SR_CTAID.X ;  /* 0x0000000000027919 */ /* 0x000ee20000002500 */
[----:B-1----:R-:W-:Y:S01]  /*0080*/  UISETP.GE.AND UP0, UPT, UR4, 0x1, UPT ;  /* 0x000000010400788c */ /* 0x002fe2000bf06270 */
[----:B0-----:R-:W-:Y:S01]  /*0090*/  IMAD R6, R3, 0x10, R8 ;  /* 0x0000001003067824 */ /* 0x001fe200078e0208 */
[----:B---3--:R-:W-:-:S07]  /*00a0*/  LEA R7, R2, R9, 0x4 ;  /* 0x0000000902077211 */ /* 0x008fce00078e20ff */
[----:B--2---:R-:W-:Y:S05]  /*00b0*/  BRA.U !UP0, `(.L_x_58) ;  /* 0x0000000108cc7547 */ /* 0x004fea000b800000 */
[----:B------:R-:W0:Y:S01]  /*00c0*/  S2UR UR6, SR_CgaCtaId ;  /* 0x00000000000679c3 */ /* 0x000e220000008800 */
[----:B------:R-:W-:Y:S01]  /*00d0*/  UMOV UR4, 0x400 ;  /* 0x0000040000047882 */ /* 0x000fe20000000000 */
[----:B------:R-:W-:Y:S01]  /*00e0*/  IMAD.MOV.U32 R0, RZ, RZ, RZ ;  /* 0x000000ffff007224 */ /* 0x000fe200078e00ff */
[----:B------:R-:W-:-:S04]  /*00f0*/  UIADD3 UR5, UPT, UPT, UR4, 0x400, URZ ;  /* 0x0000040004057890 */ /* 0x000fc8000fffe0ff */
[----:B0-----:R-:W-:Y:S02]  /*0100*/  ULEA UR5, UR6, UR5, 0x18 ;  /* 0x0000000506057291 */ /* 0x001fe4000f8ec0ff */
[----:B------:R-:W-:-:S04]  /*0110*/  ULEA UR4, UR6, UR4, 0x18 ;  /* 0x0000000406047291 */ /* 0x000fc8000f8ec0ff */
[C---:B------:R-:W-:Y:S02]  /*0120*/  LEA R11, R9.reuse, UR5, 0x2 ;  /* 0x00000005090b7c11 */ /* 0x040fe4000f8e10ff */
[C---:B------:R-:W-:Y:S01]  /*0130*/  LEA R10, R8.reuse, UR4, 0x6 ;  /* 0x00000004080a7c11 */ /* 0x040fe2000f8e30ff */
[----:B------:R-:W-:Y:S02]  /*0140*/  UMOV UR4, URZ ;  /* 0x000000ff00047c82 */ /* 0x000fe40008000000 */
[----:B------:R-:W-:Y:S01]  /*0150*/  IMAD R13, R8, 0x40, R11 ;  /* 0x00000040080d7824 */ /* 0x000fe200078e020b */
[----:B------:R-:W-:-:S07]  /*0160*/  LEA R12, R9, R10, 0x2 ;  /* 0x0000000a090c7211 */ /* 0x000fce00078e10ff */
.L_x_60:
[----:B0-----:R-:W0:Y:S01]  /*0170*/  LDCU UR7, c[0x0][0x3a0] ;  /* 0x00007400ff0777ac */ /* 0x001e220008000800 */
[----:B------:R-:W-:Y:S01]  /*0180*/  IADD3 R15, PT, PT, R9, UR4, RZ ;  /* 0x00000004090f7c10 */ /* 0x000fe2000fffe0ff */
[----:B------:R-:W-:Y:S01]  /*0190*/  VIADD R14, R8, UR4 ;  /* 0x00000004080e7c36 */ /* 0x000fe20008000000 */
[----:B------:R-:W1:Y:S01]  /*01a0*/  LDCU UR5, c[0x0][0x398] ;  /* 0x00007300ff0577ac */ /* 0x000e620008000800 */
[----:B------:R-:W2:Y:S01]  /*01b0*/  LDCU UR6, c[0x0][0x39c] ;  /* 0x00007380ff0677ac */ /* 0x000ea20008000800 */
[----:B0-----:R-:W-:Y:S02]  /*01c0*/  ISETP.GE.AND P1, PT, R15, UR7, PT ;  /* 0x000000070f007c0c */ /* 0x001fe4000bf26270 */
[----:B------:R-:W-:Y:S02]  /*01d0*/  ISETP.GE.AND P0, PT, R14, UR7, PT ;  /* 0x000000070e007c0c */ /* 0x000fe4000bf06270 */
[----:B-1----:R-:W-:Y:S02]  /*01e0*/  ISETP.GE.OR P1, PT, R6, UR5, P1 ;  /* 0x0000000506007c0c */ /* 0x002fe40008f26670 */
[----:B--2---:R-:W-:-:S11]  /*01f0*/  ISETP.GE.OR P0, PT, R7, UR6, P0 ;  /* 0x0000000607007c0c */ /* 0x004fd60008706670 */
[----:B------:R-:W0:Y:S01]  /*0200*/  @!P1 LDC.64 R4, c[0x0][0x380] ;  /* 0x0000e000ff049b82 */ /* 0x000e220000000a00 */
[----:B------:R-:W-:Y:S02]  /*0210*/  @!P1 IMAD R15, R6, UR7, R15 ;  /* 0x00000007060f9c24 */ /* 0x000fe4000f8e020f */
[----:B------:R-:W-:-:S05]  /*0220*/  @!P0 IMAD R17, R14, UR6, R7 ;  /* 0x000000060e118c24 */ /* 0x000fca000f8e0207 */
[----:B------:R-:W1:Y:S01]  /*0230*/  @!P0 LDC.64 R2, c[0x0][0x388] ;  /* 0x0000e200ff028b82 */ /* 0x000e620000000a00 */
[----:B0-----:R-:W-:Y:S01]  /*0240*/  @!P1 IMAD.WIDE.U32 R4, R15, 0x4, R4 ;  /* 0x000000040f049825 */ /* 0x001fe200078e0004 */
[----:B------:R-:W-:-:S06]  /*0250*/  CS2R R14, SRZ ;  /* 0x00000000000e7805 */ /* 0x000fcc000001ff00 */
[----:B------:R-:W2:Y:S01]  /*0260*/  @!P1 LDG.E.CONSTANT R15, desc[UR8][R4.64] ;  /* 0x00000008040f9981 */ /* 0x000ea2000c1e9900 */
[----:B-1----:R-:W-:-:S05]  /*0270*/  @!P0 IMAD.WIDE R2, R17, 0x4, R2 ;  /* 0x0000000411028825 */ /* 0x002fca00078e0202 */
[----:B------:R-:W3:Y:S01]  /*0280*/  @!P0 LDG.E.CONSTANT R14, desc[UR8][R2.64] ;  /* 0x00000008020e8981 */ /* 0x000ee2000c1e9900 */
[----:B------:R-:W-:Y:S02]  /*0290*/  HFMA2 R16, -RZ, RZ, 0, 5.9604644775390625e-08 ;  /* 0x00000001ff107431 */ /* 0x000fe400000001ff */
[----:B------:R-:W-:Y:S01]  /*02a0*/  IMAD.MOV.U32 R17, RZ, RZ, R10 ;  /* 0x000000ffff117224 */ /* 0x000fe200078e000a */
[----:B------:R-:W-:Y:S01]  /*02b0*/  MOV R18, UR4 ;  /* 0x0000000400127c02 */ /* 0x000fe20008000f00 */
[----:B------:R-:W-:Y:S01]  /*02c0*/  IMAD.MOV.U32 R19, RZ, RZ, R11 ;  /* 0x000000ffff137224 */ /* 0x000fe200078e000b */
[----:B--2---:R0:W-:Y:S04]  /*02d0*/  STS [R12], R15 ;  /* 0x0000000f0c007388 */ /* 0x0041e80000000800 */
[----:B---3--:R0:W-:Y:S01]  /*02e0*/  STS [R13], R14 ;  /* 0x0000000e0d007388 */ /* 0x0081e20000000800 */
[----:B------:R-:W-:Y:S06]  /*02f0*/  BAR.SYNC.DEFER_BLOCKING 0x0 ;  /* 0x0000000000007b1d */ /* 0x000fec0000010000 */
.L_x_59:
[----:B------:R1:W-:Y:S01]  /*0300*/  LDS R3, [R17] ;  /* 0x0000000011037984 */ /* 0x0003e20000000800 */
[----:B------:R-:W-:Y:S01]  /*0310*/  VIADD R18, R18, 0x1 ;  /* 0x0000000112127836 */ /* 0x000fe20000000000 */
[C---:B------:R-:W-:Y:S02]  /*0320*/  IADD3 R2, PT, PT, R16.reuse, -0x1, RZ ;  /* 0xffffffff10027810 */ /* 0x040fe40007ffe0ff */
[----:B------:R2:W3:Y:S01]  /*0330*/  LDS R4, [R19] ;  /* 0x0000000013047984 */ /* 0x0004e20000000800 */
[----:B------:R-:W-:Y:S02]  /*0340*/  IADD3 R16, PT, PT, R16, 0x1, RZ ;  /* 0x0000000110107810 */ /* 0x000fe40007ffe0ff */
[----:B------:R-:W-:Y:S01]  /*0350*/  ISETP.GE.U32.AND P0, PT, R2, 0xf, PT ;  /* 0x0000000f0200780c */ /* 0x000fe20003f06070 */
[----:B-1----:R-:W-:Y:S01]  /*0360*/  VIADD R17, R17, 0x4 ;  /* 0x0000000411117836 */ /* 0x002fe20000000000 */
[----:B------:R-:W-:Y:S02]  /*0370*/  ISETP.LT.AND P1, PT, R18, UR7, PT ;  /* 0x0000000712007c0c */ /* 0x000fe4000bf21270 */
[----:B--2---:R-:W-:Y:S01]  /*0380*/  IADD3 R19, PT, PT, R19, 0x40, RZ ;  /* 0x0000004013137810 */ /* 0x004fe20007ffe0ff */
[----:B---3--:R-:W-:-:S10]  /*0390*/  FFMA R0, R3, R4, R0 ;  /* 0x0000000403007223 */ /* 0x008fd40000000000 */
[----:B------:R-:W-:Y:S05]  /*03a0*/  @!P0 BRA P1, `(.L_x_59) ;  /* 0xfffffffc00d48947 */ /* 0x000fea000083ffff */
[----:B------:R-:W-:Y:S01]  /*03b0*/  BAR.SYNC.DEFER_BLOCKING 0x0 ;  /* 0x0000000000007b1d */ /* 0x000fe20000010000 */
[----:B------:R-:W-:-:S04]  /*03c0*/  UIADD3 UR4, UPT, UPT, UR4, 0x10, URZ ;  /* 0x0000001004047890 */ /* 0x000fc8000fffe0ff */
[----:B------:R-:W-:-:S09]  /*03d0*/  UISETP.GE.AND UP0, UPT, UR4, UR7, UPT ;  /* 0x000000070400728c */ /* 0x000fd2000bf06270 */
[----:B------:R-:W-:Y:S05]  /*03e0*/  BRA.U !UP0, `(.L_x_60) ;  /* 0xfffffffd08607547 */ /* 0x000fea000b83ffff */
.L_x_58:
[----:B------:R-:W1:Y:S02]  /*03f0*/  LDCU.64 UR4, c[0x0][0x398] ;  /* 0x00007300ff0477ac */ /* 0x000e640008000a00 */
[----:B-1----:R-:W-:-:S04]  /*0400*/  ISETP.GE.AND P0, PT, R7, UR5, PT ;  /* 0x0000000507007c0c */ /* 0x002fc8000bf06270 */
[----:B------:R-:W-:-:S13]  /*0410*/  ISETP.GE.OR P0, PT, R6, UR4, P0 ;  /* 0x0000000406007c0c */ /* 0x000fda0008706670 */
[----:B------:R-:W-:Y:S05]  /*0420*/  @P0 EXIT ;  /* 0x000000000000094d */ /* 0x000fea0003800000 */
[----:B------:R-:W1:Y:S01]  /*0430*/  LDC.64 R2, c[0x0][0x390] ;  /* 0x0000e400ff027b82 */ /* 0x000e620000000a00 */
[----:B------:R-:W-:-:S04]  /*0440*/  IMAD R7, R6, UR5, R7 ;  /* 0x0000000506077c24 */ /* 0x000fc8000f8e0207 */
[----:B-1----:R-:W-:-:S05]  /*0450*/  IMAD.WIDE R2, R7, 0x4, R2 ;  /* 0x0000000407027825 */ /* 0x002fca00078e0202 */
[----:B------:R-:W-:Y:S01]  /*0460*/  STG.E desc[UR8][R2.64], R0 ;  /* 0x0000000002007986 */ /* 0x000fe2000c101908 */
[----:B------:R-:W-:Y:S05]  /*0470*/  EXIT ;  /* 0x000000000000794d */ /* 0x000fea0003800000 */
.L_x_61:
        /* <DEDUP_REMOVED lines=16> */
.L_x_93:


//--------------------- .text._Z8mma_A_BtILi16EEvPKfS1_Pfiiif --------------------------
	.section	.text._Z8mma_A_BtILi16EEvPKfS1_Pfiiif,"ax",@progbits
	.align	128
        .global         _Z8mma_A_BtILi16EEvPKfS1_Pfiiif
        .type           _Z8mma_A_BtILi16EEvPKfS1_Pfiiif,@function
        .size           _Z8mma_A_BtILi16EEvPKfS1_Pfiiif,(.L_x_94 - _Z8mma_A_BtILi16EEvPKfS1_Pfiiif)
        .other          _Z8mma_A_BtILi16EEvPKfS1_Pfiiif,@"STO_CUDA_ENTRY STV_DEFAULT"
_Z8mma_A_BtILi16EEvPKfS1_Pfiiif:
.text._Z8mma_A_BtILi16EEvPKfS1_Pfiiif:
        /* <DEDUP_REMOVED lines=23> */
.L_x_64:
        /* <DEDUP_REMOVED lines=25> */
.L_x_63:
        /* <DEDUP_REMOVED lines=15> */
.L_x_62:
[----:B------:R-:W1:Y:S02]  /*03f0*/  LDCU.64 UR4, c[0x0][0x398] ;  /* 0x00007300ff0477ac */ /* 0x000e640008000a00 */
[----:B-1----:R-:W-:-:S04]  /*0400*/  ISETP.GE.AND P0, PT, R7, UR5, PT ;  /* 0x0000000507007c0c */ /* 0x002fc8000bf06270 */
[----:B------:R-:W-:-:S13]  /*0410*/  ISETP.GE.OR P0, PT, R6, UR4, P0 ;  /* 0x0000000406007c0c */ /* 0x000fda0008706670 */
[----:B------:R-:W-:Y:S05]  /*0420*/  @P0 EXIT ;  /* 0x000000000000094d */ /* 0x000fea0003800000 */
[----:B------:R-:W1:Y:S01]  /*0430*/  LDC.64 R2, c[0x0][0x390] ;  /* 0x0000e400ff027b82 */ /* 0x000e620000000a00 */
[----:B------:R-:W2:Y:S01]  /*0440*/  LDCU UR4, c[0x0][0x3a4] ;  /* 0x00007480ff0477ac */ /* 0x000ea20008000800 */
[----:B------:R-:W-:Y:S02]  /*0450*/  IMAD R7, R6, UR5, R7 ;  /* 0x0000000506077c24 */ /* 0x000fe4000f8e0207 */
[----:B--2---:R-:W-:Y:S02]  /*0460*/  FMUL R5, R0, UR4 ;  /* 0x0000000400057c20 */ /* 0x004fe40008400000 */
[----:B-1----:R-:W-:-:S05]  /*0470*/  IMAD.WIDE R2, R7, 0x4, R2 ;  /* 0x0000000407027825 */ /* 0x002fca00078e0202 */
[----:B------:R-:W-:Y:S01]  /*0480*/  STG.E desc[UR8][R2.64], R5 ;  /* 0x0000000502007986 */ /* 0x000fe2000c101908 */
[----:B------:R-:W-:Y:S05]  /*0490*/  EXIT ;  /* 0x000000000000794d */ /* 0x000fea0003800000 */
.L_x_65:
        /* <DEDUP_REMOVED lines=14> */
.L_x_94:


//--------------------- .text._Z10apply_ropePfS_ii --------------------------
	.section	.text._Z10apply_ropePfS_ii,"ax",@progbits
	.align	128
        .global         _Z10apply_ropePfS_ii
        .type           _Z10apply_ropePfS_ii,@function
        .size           _Z10apply_ropePfS_ii,(.L_x_91 - _Z10apply_ropePfS_ii)
        .other          _Z10apply_ropePfS_ii,@"STO_CUDA_ENTRY STV_DEFAULT"
_Z10apply_ropePfS_ii:
.text._Z10apply_ropePfS_ii:
[----:B------:R-:W0:Y:S01]  /*0000*/  LDC R1, c[0x0][0x37c] ;  /* 0x0000df00ff017b82 */ /* 0x000e220000000800 */
[----:B------:R-:W1:Y:S07]  /*0010*/  S2R R0, SR_TID.X ;  /* 0x0000000000007919 */ /* 0x000e6e0000002100 */
[----:B------:R-:W2:Y:S01]  /*0020*/  LDC R2, c[0x0][0x364] ;  /* 0x0000d900ff027b82 */ /* 0x000ea20000000800 */
[----:B------:R-:W3:Y:S01]  /*0030*/  LDCU.64 UR8, c[0x0][0x390] ;  /* 0x00007200ff0877ac */ /* 0x000ee20008000a00 */
[----:B0-----:R-:W-:Y:S01]  /*0040*/  VIADD R1, R1, 0xffffffe0 ;  /* 0xffffffe001017836 */ /* 0x001fe20000000000 */
[----:B------:R-:W2:Y:S05]  /*0050*/  S2R R5, SR_TID.Y ;  /* 0x0000000000057919 */ /* 0x000eaa0000002200 */
[----:B------:R-:W1:Y:S08]  /*0060*/  S2UR UR5, SR_CTAID.X ;  /* 0x00000000000579c3 */ /* 0x000e700000002500 */
[----:B------:R-:W1:Y:S08]  /*0070*/  LDC R3, c[0x0][0x360] ;  /* 0x0000d800ff037b82 */ /* 0x000e700000000800 */
[----:B------:R-:W2:Y:S01]  /*0080*/  S2UR UR4, SR_CTAID.Y ;  /* 0x00000000000479c3 */ /* 0x000ea20000002600 */
[----:B-1----:R-:W-:-:S05]  /*0090*/  IMAD R3, R3, UR5, R0 ;  /* 0x0000000503037c24 */ /* 0x002fca000f8e0200 */
[----:B---3--:R-:W-:Y:S01]  /*00a0*/  ISETP.GE.AND P0, PT, R3, UR9, PT ;  /* 0x0000000903007c0c */ /* 0x008fe2000bf06270 */
[----:B--2---:R-:W-:-:S05]  /*00b0*/  IMAD R2, R2, UR4, R5 ;  /* 0x0000000402027c24 */ /* 0x004fca000f8e0205 */
[----:B------:R-:W-:-:S13]  /*00c0*/  ISETP.GE.OR P0, PT, R2, UR8, P0 ;  /* 0x0000000802007c0c */ /* 0x000fda0008706670 */
[----:B------:R-:W-:Y:S05]  /*00d0*/  @P0 EXIT ;  /* 0x000000000000094d */ /* 0x000fea0003800000 */
[C---:B------:R-:W-:Y:S01]  /*00e0*/  VIADD R4, R3.reuse, 0x1 ;  /* 0x0000000103047836 */ /* 0x040fe20000000000 */
[----:B------:R-:W-:-:S04]  /*00f0*/  LOP3.LUT R0, R3, 0x1, RZ, 0xc0, !PT ;  /* 0x0000000103007812 */ /* 0x000fc800078ec0ff */
[----:B------:R-:W-:-:S04]  /*0100*/  ISETP.GE.AND P0, PT, R4, UR9, PT ;  /* 0x0000000904007c0c */ /* 0x000fc8000bf06270 */
[----:B------:R-:W-:-:S13]  /*0110*/  ISETP.EQ.U32.OR P0, PT, R0, 0x1, P0 ;  /* 0x000000010000780c */ /* 0x000fda0000702470 */
[----:B------:R-:W-:Y:S05]  /*0120*/  @P0 EXIT ;  /* 0x000000000000094d */ /* 0x000fea0003800000 */
[----:B------:R-:W0:Y:S01]  /*0130*/  LDC.64 R6, c[0x0][0x380] ;  /* 0x0000e000ff067b82 */ /* 0x000e220000000a00 */
[----:B------:R-:W1:Y:S01]  /*0140*/  LDCU.64 UR6, c[0x0][0x358] ;  /* 0x00006b00ff0677ac */ /* 0x000e620008000a00 */
[----:B------:R-:W-:-:S06]  /*0150*/  IMAD R5, R2, UR9, R3 ;  /* 0x0000000902057c24 */ /* 0x000fcc000f8e0203 */
[----:B------:R-:W2:Y:S01]  /*0160*/  LDC.64 R8, c[0x0][0x388] ;  /* 0x0000e200ff087b82 */ /* 0x000ea20000000a00 */
[----:B0-----:R-:W-:-:S05]  /*0170*/  IMAD.WIDE R6, R5, 0x4, R6 ;  /* 0x0000000405067825 */ /* 0x001fca00078e0206 */
[----:B-1----:R0:W5:Y:S01]  /*0180*/  LDG.E R13, desc[UR6][R6.64] ;  /* 0x00000006060d7981 */ /* 0x002162000c1e1900 */
[----:B--2---:R-:W-:-:S03]  /*0190*/  IMAD.WIDE R8, R5, 0x4, R8 ;  /* 0x0000000405087825 */ /* 0x004fc600078e0208 */
[----:B------:R0:W5:Y:S04]  /*01a0*/  LDG.E R12, desc[UR6][R6.64+0x4] ;  /* 0x00000406060c7981 */ /* 0x000168000c1e1900 */
[----:B------:R0:W5:Y:S04]  /*01b0*/  LDG.E R11, desc[UR6][R8.64] ;  /* 0x00000006080b7981 */ /* 0x000168000c1e1900 */
[----:B------:R0:W5:Y:S01]  /*01c0*/  LDG.E R5, desc[UR6][R8.64+0x4] ;  /* 0x0000040608057981 */ /* 0x000162000c1e1900 */
[----:B------:R-:W-:-:S04]  /*01d0*/  I2FP.F32.S32 R15, UR9 ;  /* 0x00000009000f7c45 */ /* 0x000fc80008201400 */
[----:B------:R-:W1:Y:S01]  /*01e0*/  MUFU.RCP R4, R15 ;  /* 0x0000000f00047308 */ /* 0x000e620000001000 */
[----:B------:R-:W-:-:S04]  /*01f0*/  SHF.R.S32.HI R3, RZ, 0x1, R3 ;  /* 0x00000001ff037819 */ /* 0x000fc80000011403 */
[----:B------:R-:W-:-:S05]  /*0200*/  I2FP.F32.S32 R0, R3 ;  /* 0x0000000300007245 */ /* 0x000fca0000201400 */
[----:B------:R-:W-:-:S04]  /*0210*/  FMUL R0, R0, -2 ;  /* 0xc000000000007820 */ /* 0x000fc80000400000 */
[----:B------:R-:W2:Y:S01]  /*0220*/  FCHK P0, R0, R15 ;  /* 0x0000000f00007302 */ /* 0x000ea20000000000 */
[----:B-1----:R-:W-:-:S04]  /*0230*/  FFMA R3, -R15, R4, 1 ;  /* 0x3f8000000f037423 */ /* 0x002fc80000000104 */
[----:B------:R-:W-:-:S04]  /*0240*/  FFMA R3, R4, R3, R4 ;  /* 0x0000000304037223 */ /* 0x000fc80000000004 */
[----:B------:R-:W-:Y:S01]  /*0250*/  FFMA R4, R0, R3, RZ ;  /* 0x0000000300047223 */ /* 0x000fe200000000ff */
[----:B------:R-:W-:Y:S03]  /*0260*/  BSSY.RECONVERGENT B0, `(.L_x_66) ;  /* 0x0000007000007945 */ /* 0x000fe60003800200 */
[----:B------:R-:W-:-:S04]  /*0270*/  FFMA R10, -R15, R4, R0 ;  /* 0x000000040f0a7223 */ /* 0x000fc80000000100 */
[----:B------:R-:W-:Y:S01]  /*0280*/  FFMA R3, R3, R10, R4 ;  /* 0x0000000a03037223 */ /* 0x000fe20000000004 */
[----:B0-2---:R-:W-:Y:S06]  /*0290*/  @!P0 BRA `(.L_x_67) ;  /* 0x00000000000c8947 */ /* 0x005fec0003800000 */
[----:B------:R-:W-:-:S07]  /*02a0*/  MOV R4, 0x2c0 ;  /* 0x000002c000047802 */ /* 0x000fce0000000f00 */
[----:B-----5:R-:W-:Y:S05]  /*02b0*/  CALL.REL.NOINC `($__internal_1_$__cuda_sm3x_div_rn_noftz_f32_slowpath) ;  /* 0x0000000c00647944 */ /* 0x020fea0003c00000 */
[----:B------:R-:W-:-:S07]  /*02c0*/  IMAD.MOV.U32 R3, RZ, RZ, R0 ;  /* 0x000000ffff037224 */ /* 0x000fce00078e0000 */
.L_x_67:
[----:B------:R-:W-:Y:S05]  /*02d0*/  BSYNC.RECONVERGENT B0 ;  /* 0x0000000000007941 */ /* 0x000fea0003800200 */
.L_x_66:
[----:B------:R-:W-:Y:S01]  /*02e0*/  FSETP.NEU.AND P0, PT, R3, RZ, PT ;  /* 0x000000ff0300720b */ /* 0x000fe20003f0d000 */
[----:B------:R-:W-:Y:S01]  /*02f0*/  BSSY.RECONVERGENT B0, `(.L_x_68) ;  /* 0x0000027000007945 */ /* 0x000fe20003800200 */
[----:B------:R-:W-:Y:S01]  /*0300*/  I2FP.F32.U32 R17, R2 ;  /* 0x0000000200117245 */ /* 0x000fe20000201000 */
[----:B------:R-:W-:-:S10]  /*0310*/  IMAD.MOV.U32 R0, RZ, RZ, 0x3f800000 ;  /* 0x3f800000ff007424 */ /* 0x000fd400078e00ff */
[----:B------:R-:W-:Y:S05]  /*0320*/  @!P0 BRA `(.L_x_69) ;  /* 0x00000000008c8947 */ /* 0x000fea0003800000 */
[----:B------:R-:W-:Y:S02]  /*0330*/  HFMA2 R19, -RZ, RZ, 1.5732421875, -0.00018370151519775390625 ;  /* 0x3e4b8a05ff137431 */ /* 0x000fe400000001ff */
[----:B------:R-:W-:Y:S01]  /*0340*/  IMAD.MOV.U32 R15, RZ, RZ, 0x303eee36 ;  /* 0x303eee36ff0f7424 */ /* 0x000fe200078e00ff */
[----:B------:R-:W-:Y:S01]  /*0350*/  FSETP.NAN.AND P2, PT, |R3|, |R3|, PT ;  /* 0x400000030300720b */ /* 0x000fe20003f48200 */
[----:B------:R-:W-:Y:S02]  /*0360*/  IMAD.MOV.U32 R0, RZ, RZ, 0x3fb8aa3b ;  /* 0x3fb8aa3bff007424 */ /* 0x000fe400078e00ff */
[----:B------:R-:W-:Y:S02]  /*0370*/  IMAD.MOV.U32 R21, RZ, RZ, 0x391fcb8e ;  /* 0x391fcb8eff157424 */ /* 0x000fe400078e00ff */
[----:B------:R-:W-:-:S04]  /*0380*/  FFMA R0, -R15, R0, 3.622995450314192567e-07 ;  /* 0x34c282120f007423 */ /* 0x000fc80000000100 */
[----:B------:R-:W-:-:S04]  /*0390*/  FFMA R0, R19, 1.9251366722983220825e-08, R0 ;  /* 0x32a55e3413007823 */ /* 0x000fc80000000000 */
[----:B------:R-:W-:-:S04]  /*03a0*/  FFMA R0, -R15, 0.014334906823933124542, R0 ;  /* 0x3c6adcf50f007823 */ /* 0x000fc80000000100 */
[----:B------:R-:W-:-:S04]  /*03b0*/  FFMA R0, R19, 0.0047783022746443748474, R0 ;  /* 0x3b9c934e13007823 */ /* 0x000fc80000000000 */
[----:B------:R-:W-:-:S04]  /*03c0*/  FADD R2, R0, 13.286762237548828125 ;  /* 0x4154969400027421 */ /* 0x000fc80000000000 */
[C---:B------:R-:W-:Y:S01]  /*03d0*/  FMUL R15, R2.reuse, R3 ;  /* 0x00000003020f7220 */ /* 0x040fe20000400000 */
[----:B------:R-:W-:-:S03]  /*03e0*/  FADD R19, R2, -13.286762237548828125 ;  /* 0xc154969402137421 */ /* 0x000fc60000000000 */
[----:B------:R-:W0:Y:S01]  /*03f0*/  FRND R4, R15 ;  /* 0x0000000f00047307 */ /* 0x000e220000201000 */
[----:B------:R-:W-:Y:S01]  /*0400*/  FADD R19, R0, -R19 ;  /* 0x8000001300137221 */ /* 0x000fe20000000000 */
[----:B------:R-:W-:Y:S01]  /*0410*/  FFMA R2, R2, R3, -R15 ;  /* 0x0000000302027223 */ /* 0x000fe2000000080f */
[----:B------:R-:W-:-:S03]  /*0420*/  FSETP.GT.AND P0, PT, |R15|, 152, PT ;  /* 0x431800000f00780b */ /* 0x000fc60003f04200 */
[----:B------:R-:W-:Y:S01]  /*0430*/  FFMA R19, R19, R3, R2 ;  /* 0x0000000313137223 */ /* 0x000fe20000000002 */
[----:B0-----:R-:W-:Y:S01]  /*0440*/  FADD R0, R15, -R4 ;  /* 0x800000040f007221 */ /* 0x001fe20000000000 */
[----:B------:R-:W-:-:S03]  /*0450*/  FSETP.GT.AND P1, PT, R4, RZ, PT ;  /* 0x000000ff0400720b */ /* 0x000fc60003f24000 */
[----:B------:R-:W-:Y:S01]  /*0460*/  FADD R0, R0, R19 ;  /* 0x0000001300007221 */ /* 0x000fe20000000000 */
[----:B------:R-:W-:Y:S02]  /*0470*/  SEL R2, RZ, 0x83000000, P1 ;  /* 0x83000000ff027807 */ /* 0x000fe40000800000 */
[----:B------:R-:W-:Y:S01]  /*0480*/  FSETP.GEU.AND P1, PT, R15, RZ, PT ;  /* 0x000000ff0f00720b */ /* 0x000fe20003f2e000 */
[----:B------:R-:W-:Y:S02]  /*0490*/  FFMA R19, R0, R21, 0.0013391353422775864601 ;  /* 0x3aaf85ed00137423 */ /* 0x000fe40000000015 */
[----:B------:R-:W-:Y:S02]  /*04a0*/  VIADD R4, R2, 0x7f000000 ;  /* 0x7f00000002047836 */ /* 0x000fe40000000000 */
[C---:B------:R-:W-:Y:S02]  /*04b0*/  FFMA R21, R0.reuse, R19, 0.0096188392490148544312 ;  /* 0x3c1d985600157423 */ /* 0x040fe40000000013 */
[----:B------:R-:W0:Y:S02]  /*04c0*/  F2I.NTZ R19, R15 ;  /* 0x0000000f00137305 */ /* 0x000e240000203100 */
[----:B------:R-:W-:-:S04]  /*04d0*/  FFMA R21, R0, R21, 0.055503588169813156128 ;  /* 0x3d6357bb00157423 */ /* 0x000fc80000000015 */
[----:B------:R-:W-:-:S04]  /*04e0*/  FFMA R21, R0, R21, 0.24022644758224487305 ;  /* 0x3e75fdec00157423 */ /* 0x000fc80000000015 */
[----:B------:R-:W-:-:S04]  /*04f0*/  FFMA R21, R0, R21, 0.69314718246459960938 ;  /* 0x3f31721800157423 */ /* 0x000fc80000000015 */
[----:B------:R-:W-:Y:S01]  /*0500*/  FFMA R21, R0, R21, 1 ;  /* 0x3f80000000157423 */ /* 0x000fe20000000015 */
[----:B0-----:R-:W-:Y:S01]  /*0510*/  IMAD R19, R19, 0x800000, -R2 ;  /* 0x0080000013137824 */ /* 0x001fe200078e0a02 */
[----:B------:R-:W-:Y:S02]  /*0520*/  FSEL R0, RZ, +INF , !P1 ;  /* 0x7f800000ff007808 */ /* 0x000fe40004800000 */
[----:B------:R-:W-:-:S04]  /*0530*/  FMUL R4, R4, R21 ;  /* 0x0000001504047220 */ /* 0x000fc80000400000 */
[----:B------:R-:W-:Y:S01]  /*0540*/  @!P0 FMUL R0, R19, R4 ;  /* 0x0000000413008220 */ /* 0x000fe20000400000 */
[----:B------:R-:W-:-:S07]  /*0550*/  @P2 FADD R0, R3, 10000 ;  /* 0x461c400003002421 */ /* 0x000fce0000000000 */
.L_x_69:
[----:B------:R-:W-:Y:S05]  /*0560*/  BSYNC.RECONVERGENT B0 ;  /* 0x0000000000007941 */ /* 0x000fea0003800200 */
.L_x_68:
[----:B------:R-:W-:Y:S01]  /*0570*/  FMUL R17, R17, R0 ;  /* 0x0000000011117220 */ /* 0x000fe20000400000 */
[----:B------:R-:W-:Y:S03]  /*0580*/  BSSY.RECONVERGENT B0, `(.L_x_70) ;  /* 0x0000042000007945 */ /* 0x000fe60003800200 */
[C---:B------:R-:W-:Y:S01]  /*0590*/  FMUL R0, R17.reuse, 0.63661974668502807617 ;  /* 0x3f22f98311007820 */ /* 0x040fe20000400000 */
[----:B------:R-:W-:-:S05]  /*05a0*/  FSETP.GE.AND P0, PT, |R17|, 105615, PT ;  /* 0x47ce47801100780b */ /* 0x000fca0003f06200 */
[----:B------:R-:W0:Y:S02]  /*05b0*/  F2I.NTZ R0, R0 ;  /* 0x0000000000007305 */ /* 0x000e240000203100 */
[----:B0-----:R-:W-:Y:S01]  /*05c0*/  I2FP.F32.S32 R16, R0 ;  /* 0x0000000000107245 */ /* 0x001fe20000201400 */
[----:B------:R-:W-:-:S04]  /*05d0*/  IMAD.MOV.U32 R18, RZ, RZ, R0 ;  /* 0x000000ffff127224 */ /* 0x000fc800078e0000 */
[----:B------:R-:W-:-:S04]  /*05e0*/  FFMA R3, R16, -1.5707962512969970703, R17 ;  /* 0xbfc90fda10037823 */ /* 0x000fc80000000011 */
[----:B------:R-:W-:-:S04]  /*05f0*/  FFMA R3, R16, -7.5497894158615963534e-08, R3 ;  /* 0xb3a2216810037823 */ /* 0x000fc80000000003 */
[----:B------:R-:W-:-:S04]  /*0600*/  FFMA R16, R16, -5.3903029534742383927e-15, R3 ;  /* 0xa7c234c510107823 */ /* 0x000fc80000000003 */
[----:B------:R-:W-:Y:S01]  /*0610*/  IMAD.MOV.U32 R2, RZ, RZ, R16 ;  /* 0x000000ffff027224 */ /* 0x000fe200078e0010 */
[----:B------:R-:W-:Y:S06]  /*0620*/  @!P0 BRA `(.L_x_71) ;  /* 0x0000000000dc8947 */ /* 0x000fec0003800000 */
[----:B------:R-:W-:-:S13]  /*0630*/  FSETP.NEU.AND P0, PT, |R17|, +INF , PT ;  /* 0x7f8000001100780b */ /* 0x000fda0003f0d200 */
[----:B------:R-:W-:Y:S01]  /*0640*/  @!P0 FMUL R2, RZ, R17 ;  /* 0x00000011ff028220 */ /* 0x000fe20000400000 */
[----:B------:R-:W-:Y:S01]  /*0650*/  @!P0 MOV R0, RZ ;  /* 0x000000ff00008202 */ /* 0x000fe20000000f00 */
[----:B------:R-:W-:Y:S06]  /*0660*/  @!P0 BRA `(.L_x_71) ;  /* 0x0000000000cc8947 */ /* 0x000fec0003800000 */
[----:B------:R-:W-:Y:S01]  /*0670*/  IMAD.SHL.U32 R2, R17, 0x100, RZ ;  /* 0x0000010011027824 */ /* 0x000fe200078e00ff */
[----:B------:R-:W0:Y:S01]  /*0680*/  LDCU.64 UR8, c[0x4][URZ] ;  /* 0x01000000ff0877ac */ /* 0x000e220008000a00 */
[----:B------:R-:W-:Y:S02]  /*0690*/  IMAD.MOV.U32 R10, RZ, RZ, RZ ;  /* 0x000000ffff0a7224 */ /* 0x000fe400078e00ff */
[----:B------:R-:W-:Y:S01]  /*06a0*/  IMAD.MOV.U32 R0, RZ, RZ, R1 ;  /* 0x000000ffff007224 */ /* 0x000fe200078e0001 */
[----:B------:R-:W-:Y:S01]  /*06b0*/  LOP3.LUT R21, R2, 0x80000000, RZ, 0xfc, !PT ;  /* 0x8000000002157812 */ /* 0x000fe200078efcff */
[----:B------:R-:W-:Y:S01]  /*06c0*/  UMOV UR5, URZ ;  /* 0x000000ff00057c82 */ /* 0x000fe20008000000 */
[----:B------:R-:W-:-:S05]  /*06d0*/  UMOV UR4, URZ ;  /* 0x000000ff00047c82 */ /* 0x000fca0008000000 */
.L_x_72:
[----:B0-----:R-:W-:Y:S02]  /*06e0*/  IMAD.U32 R14, RZ, RZ, UR8 ;  /* 0x00000008ff0e7e24 */ /* 0x001fe4000f8e00ff */
[----:B------:R-:W-:-:S05]  /*06f0*/  IMAD.U32 R15, RZ, RZ, UR9 ;  /* 0x00000009ff0f7e24 */ /* 0x000fca000f8e00ff */
[----:B------:R-:W2:Y:S01]  /*0700*/  LDG.E.CONSTANT R2, desc[UR6][R14.64] ;  /* 0x000000060e027981 */ /* 0x000ea2000c1e9900 */
[----:B------:R-:W-:Y:S02]  /*0710*/  UIADD3 UR8, UP0, UPT, UR8, 0x4, URZ ;  /* 0x0000000408087890 */ /* 0x000fe4000ff1e0ff */
[----:B------:R-:W-:Y:S02]  /*0720*/  UIADD3 UR4, UPT, UPT, UR4, 0x1, URZ ;  /* 0x0000000104047890 */ /* 0x000fe4000fffe0ff */
[----:B------:R-:W-:Y:S02]  /*0730*/  UIADD3.X UR9, UPT, UPT, URZ, UR9, URZ, UP0, !UPT ;  /* 0x00000009ff097290 */ /* 0x000fe400087fe4ff */
[----:B------:R-:W-:Y:S01]  /*0740*/  UISETP.NE.AND UP0, UPT, UR4, 0x6, UPT ;  /* 0x000000060400788c */ /* 0x000fe2000bf05270 */
[----:B--2---:R-:W-:-:S03]  /*0750*/  IMAD.WIDE.U32 R2, R2, R21, RZ ;  /* 0x0000001502027225 */ /* 0x004fc600078e00ff */
[----:B------:R-:W-:-:S04]  /*0760*/  IADD3 R19, P0, PT, R2, R10, RZ ;  /* 0x0000000a02137210 */ /* 0x000fc80007f1e0ff */
[----:B------:R-:W-:Y:S01]  /*0770*/  IADD3.X R10, PT, PT, R3, UR5, RZ, P0, !PT ;  /* 0x00000005030a7c10 */ /* 0x000fe200087fe4ff */
[----:B------:R0:W-:Y:S02]  /*0780*/  STL [R0], R19 ;  /* 0x0000001300007387 */ /* 0x0001e40000100800 */
[----:B0-----:R-:W-:Y:S01]  /*0790*/  IADD3 R0, PT, PT, R0, 0x4, RZ ;  /* 0x0000000400007810 */ /* 0x001fe20007ffe0ff */
[----:B------:R-:W-:Y:S06]  /*07a0*/  BRA.U UP0, `(.L_x_72) ;  /* 0xfffffffd00cc7547 */ /* 0x000fec000b83ffff */
[----:B------:R-:W-:Y:S01]  /*07b0*/  SHF.R.U32.HI R4, RZ, 0x17, R17 ;  /* 0x00000017ff047819 */ /* 0x000fe20000011611 */
[----:B------:R0:W-:Y:S03]  /*07c0*/  STL [R1+0x18], R10 ;  /* 0x0000180a01007387 */ /* 0x0001e60000100800 */
[C---:B------:R-:W-:Y:S02]  /*07d0*/  LOP3.LUT R0, R4.reuse, 0xe0, RZ, 0xc0, !PT ;  /* 0x000000e004007812 */ /* 0x040fe400078ec0ff */
[----:B------:R-:W-:-:S03]  /*07e0*/  LOP3.LUT P0, RZ, R4, 0x1f, RZ, 0xc0, !PT ;  /* 0x0000001f04ff7812 */ /* 0x000fc6000780c0ff */
[----:B------:R-:W-:-:S05]  /*07f0*/  VIADD R0, R0, 0xffffff80 ;  /* 0xffffff8000007836 */ /* 0x000fca0000000000 */
[----:B------:R-:W-:-:S05]  /*0800*/  SHF.R.U32.HI R0, RZ, 0x5, R0 ;  /* 0x00000005ff007819 */ /* 0x000fca0000011600 */
[----:B------:R-:W-:-:S05]  /*0810*/  IMAD R19, R0, -0x4, R1 ;  /* 0xfffffffc00137824 */ /* 0x000fca00078e0201 */
[----:B------:R-:W2:Y:S04]  /*0820*/  LDL R0, [R19+0x18] ;  /* 0x0000180013007983 */ /* 0x000ea80000100800 */
[----:B------:R-:W2:Y:S04]  /*0830*/  LDL R3, [R19+0x14] ;  /* 0x0000140013037983 */ /* 0x000ea80000100800 */
[----:B------:R-:W3:Y:S01]  /*0840*/  @P0 LDL R2, [R19+0x10] ;  /* 0x0000100013020983 */ /* 0x000ee20000100800 */
[----:B------:R-:W-:Y:S01]  /*0850*/  LOP3.LUT R4, R4, 0x1f, RZ, 0xc0, !PT ;  /* 0x0000001f04047812 */ /* 0x000fe200078ec0ff */
[----:B------:R-:W-:Y:S01]  /*0860*/  UMOV UR4, 0x54442d19 ;  /* 0x54442d1900047882 */ /* 0x000fe20000000000 */
[----:B------:R-:W-:-:S02]  /*0870*/  UMOV UR5, 0x3bf921fb ;  /* 0x3bf921fb00057882 */ /* 0x000fc40000000000 */
[-C--:B--2---:R-:W-:Y:S02]  /*0880*/  @P0 SHF.L.W.U32.HI R0, R3, R4.reuse, R0 ;  /* 0x0000000403000219 */ /* 0x084fe40000010e00 */
[----:B---3--:R-:W-:Y:S02]  /*0890*/  @P0 SHF.L.W.U32.HI R3, R2, R4, R3 ;  /* 0x0000000402030219 */ /* 0x008fe40000010e03 */
[----:B------:R-:W-:Y:S02]  /*08a0*/  ISETP.GE.AND P0, PT, R17, RZ, PT ;  /* 0x000000ff1100720c */ /* 0x000fe40003f06270 */
[C---:B------:R-:W-:Y:S01]  /*08b0*/  SHF.L.W.U32.HI R2, R3.reuse, 0x2, R0 ;  /* 0x0000000203027819 */ /* 0x040fe20000010e00 */
[----:B------:R-:W-:-:S03]  /*08c0*/  IMAD.SHL.U32 R3, R3, 0x4, RZ ;  /* 0x0000000403037824 */ /* 0x000fc600078e00ff */
[----:B------:R-:W-:-:S04]  /*08d0*/  SHF.R.S32.HI R4, RZ, 0x1f, R2 ;  /* 0x0000001fff047819 */ /* 0x000fc80000011402 */
[C---:B------:R-:W-:Y:S02]  /*08e0*/  LOP3.LUT R14, R4.reuse, R3, RZ, 0x3c, !PT ;  /* 0x00000003040e7212 */ /* 0x040fe400078e3cff */
[----:B------:R-:W-:Y:S02]  /*08f0*/  LOP3.LUT R15, R4, R2, RZ, 0x3c, !PT ;  /* 0x00000002040f7212 */ /* 0x000fe400078e3cff */
[----:B------:R-:W-:Y:S02]  /*0900*/  SHF.R.U32.HI R3, RZ, 0x1e, R0 ;  /* 0x0000001eff037819 */ /* 0x000fe40000011600 */
[C---:B------:R-:W-:Y:S02]  /*0910*/  LOP3.LUT R4, R2.reuse, R17, RZ, 0x3c, !PT ;  /* 0x0000001102047212 */ /* 0x040fe400078e3cff */
[----:B------:R-:W1:Y:S01]  /*0920*/  I2F.F64.S64 R14, R14 ;  /* 0x0000000e000e7312 */ /* 0x000e620000301c00 */
[----:B------:R-:W-:Y:S02]  /*0930*/  LEA.HI R0, R2, R3, RZ, 0x1 ;  /* 0x0000000302007211 */ /* 0x000fe400078f08ff */
[----:B------:R-:W-:-:S03]  /*0940*/  ISETP.GE.AND P1, PT, R4, RZ, PT ;  /* 0x000000ff0400720c */ /* 0x000fc60003f26270 */
[----:B------:R-:W-:-:S04]  /*0950*/  IMAD.MOV R2, RZ, RZ, -R0 ;  /* 0x000000ffff027224 */ /* 0x000fc800078e0a00 */
[----:B------:R-:W-:Y:S01]  /*0960*/  @!P0 IMAD.MOV.U32 R0, RZ, RZ, R2 ;  /* 0x000000ffff008224 */ /* 0x000fe200078e0002 */
[----:B-1----:R-:W-:-:S10]  /*0970*/  DMUL R20, R14, UR4 ;  /* 0x000000040e147c28 */ /* 0x002fd40008000000 */
[----:B------:R-:W1:Y:S02]  /*0980*/  F2F.F32.F64 R20, R20 ;  /* 0x0000001400147310 */ /* 0x000e640000301000 */
[----:B01----:R-:W-:-:S07]  /*0990*/  FSEL R2, -R20, R20, !P1 ;  /* 0x0000001414027208 */ /* 0x003fce0004800100 */
.L_x_71:
[----:B------:R-:W-:Y:S05]  /*09a0*/  BSYNC.RECONVERGENT B0 ;  /* 0x0000000000007941 */ /* 0x000fea0003800200 */
.L_x_70:
[----:B------:R-:W-:Y:S02]  /*09b0*/  IMAD.MOV.U32 R19, RZ, RZ, 0x37cbac00 ;  /* 0x37cbac00ff137424 */ /* 0x000fe400078e00ff */
[----:B------:R-:W-:Y:S01]  /*09c0*/  FMUL R3, R2, R2 ;  /* 0x0000000202037220 */ /* 0x000fe20000400000 */
[C---:B------:R-:W-:Y:S01]  /*09d0*/  LOP3.LUT R10, R0.reuse, 0x1, RZ, 0xc0, !PT ;  /* 0x00000001000a7812 */ /* 0x040fe200078ec0ff */
[----:B------:R-:W-:Y:S01]  /*09e0*/  VIADD R0, R0, 0x1 ;  /* 0x0000000100007836 */ /* 0x000fe20000000000 */
[----:B------:R-:W-:Y:S01]  /*09f0*/  BSSY.RECONVERGENT B0, `(.L_x_73) ;  /* 0x0000048000007945 */ /* 0x000fe20003800200 */
[----:B------:R-:W-:Y:S01]  /*0a00*/  FFMA R4, R3, R19, -0.0013887860113754868507 ;  /* 0xbab607ed03047423 */ /* 0x000fe20000000013 */
[----:B------:R-:W-:Y:S01]  /*0a10*/  ISETP.NE.U32.AND P0, PT, R10, 0x1, PT ;  /* 0x000000010a00780c */ /* 0x000fe20003f05070 */
[----:B------:R-:W-:Y:S01]  /*0a20*/  IMAD.MOV.U32 R21, RZ, RZ, 0x3e2aaaa8 ;  /* 0x3e2aaaa8ff157424 */ /* 0x000fe200078e00ff */
[----:B------:R-:W-:Y:S02]  /*0a30*/  MOV R10, 0x3c0885e4 ;  /* 0x3c0885e4000a7802 */ /* 0x000fe40000000f00 */
[----:B------:R-:W-:-:S02]  /*0a40*/  FSEL R4, R4, -0.00019574658654164522886, P0 ;  /* 0xb94d415304047808 */ /* 0x000fc40000000000 */
[----:B------:R-:W-:Y:S02]  /*0a50*/  FSEL R10, R10, 0.041666727513074874878, !P0 ;  /* 0x3d2aaabb0a0a7808 */ /* 0x000fe40004000000 */
[----:B------:R-:W-:Y:S02]  /*0a60*/  LOP3.LUT P1, RZ, R0, 0x2, RZ, 0xc0, !PT ;  /* 0x0000000200ff7812 */ /* 0x000fe4000782c0ff */
[----:B------:R-:W-:Y:S01]  /*0a70*/  FSEL R0, R2, 1, !P0 ;  /* 0x3f80000002007808 */ /* 0x000fe20004000000 */
[----:B------:R-:W-:Y:S01]  /*0a80*/  FFMA R4, R3, R4, R10 ;  /* 0x0000000403047223 */ /* 0x000fe2000000000a */
[----:B------:R-:W-:Y:S02]  /*0a90*/  FSEL R21, -R21, -0.4999999701976776123, !P0 ;  /* 0xbeffffff15157808 */ /* 0x000fe40004000100 */
[----:B------:R-:W-:Y:S01]  /*0aa0*/  FSETP.GE.AND P0, PT, |R17|, 105615, PT ;  /* 0x47ce47801100780b */ /* 0x000fe20003f06200 */
[C---:B------:R-:W-:Y:S02]  /*0ab0*/  FFMA R15, R3.reuse, R0, RZ ;  /* 0x00000000030f7223 */ /* 0x040fe400000000ff */
[----:B------:R-:W-:-:S04]  /*0ac0*/  FFMA R4, R3, R4, R21 ;  /* 0x0000000403047223 */ /* 0x000fc80000000015 */
[----:B------:R-:W-:-:S04]  /*0ad0*/  FFMA R20, R15, R4, R0 ;  /* 0x000000040f147223 */ /* 0x000fc80000000000 */
[----:B------:R-:W-:Y:S02]  /*0ae0*/  @P1 FADD R20, RZ, -R20 ;  /* 0x80000014ff141221 */ /* 0x000fe40000000000 */
[----:B------:R-:W-:Y:S05]  /*0af0*/  @!P0 BRA `(.L_x_74) ;  /* 0x0000000000dc8947 */ /* 0x000fea0003800000 */
[----:B------:R-:W-:-:S13]  /*0b00*/  FSETP.NEU.AND P0, PT, |R17|, +INF , PT ;  /* 0x7f8000001100780b */ /* 0x000fda0003f0d200 */
[----:B------:R-:W-:Y:S01]  /*0b10*/  @!P0 FMUL R16, RZ, R17 ;  /* 0x00000011ff108220 */ /* 0x000fe20000400000 */
[----:B------:R-:W-:Y:S01]  /*0b20*/  @!P0 IMAD.MOV.U32 R18, RZ, RZ, RZ ;  /* 0x000000ffff128224 */ /* 0x000fe200078e00ff */
[----:B------:R-:W-:Y:S06]  /*0b30*/  @!P0 BRA `(.L_x_74) ;  /* 0x0000000000cc8947 */ /* 0x000fec0003800000 */
[----:B------:R-:W-:Y:S01]  /*0b40*/  IMAD.SHL.U32 R2, R17, 0x100, RZ ;  /* 0x0000010011027824 */ /* 0x000fe200078e00ff */
[----:B------:R-:W-:Y:S01]  /*0b50*/  MOV R0, R1 ;  /* 0x0000000100007202 */ /* 0x000fe20000000f00 */
[----:B------:R-:W-:Y:S01]  /*0b60*/  IMAD.MOV.U32 R10, RZ, RZ, RZ ;  /* 0x000000ffff0a7224 */ /* 0x000fe200078e00ff */
[----:B------:R-:W0:Y:S02]  /*0b70*/  LDCU.64 UR8, c[0x4][URZ] ;  /* 0x01000000ff0877ac */ /* 0x000e240008000a00 */
[----:B------:R-:W-:Y:S01]  /*0b80*/  LOP3.LUT R23, R2, 0x80000000, RZ, 0xfc, !PT ;  /* 0x8000000002177812 */ /* 0x000fe200078efcff */
[----:B------:R-:W-:Y:S01]  /*0b90*/  UMOV UR5, URZ ;  /* 0x000000ff00057c82 */ /* 0x000fe20008000000 */
[----:B------:R-:W-:-:S05]  /*0ba0*/  UMOV UR4, URZ ;  /* 0x000000ff00047c82 */ /* 0x000fca0008000000 */
.L_x_75:
        /* <DEDUP_REMOVED lines=11> */
[----:B0-----:R-:W-:Y:S01]  /*0c60*/  VIADD R0, R0, 0x4 ;  /* 0x0000000400007836 */ /* 0x001fe20000000000 */
        /* <DEDUP_REMOVED lines=13> */
[----:B------:R-:W-:Y:S01]  /*0d40*/  UMOV UR5, 0x3bf921fb ;  /* 0x3bf921fb00057882 */ /* 0x000fe20000000000 */
[----:B------:R-:W-:-:S02]  /*0d50*/  ISETP.GE.AND P1, PT, R17, RZ, PT ;  /* 0x000000ff1100720c */ /* 0x000fc40003f26270 */
[-C--:B--2---:R-:W-:Y:S02]  /*0d60*/  @P0 SHF.L.W.U32.HI R0, R3, R4.reuse, R0 ;  /* 0x0000000403000219 */ /* 0x084fe40000010e00 */
[----:B---3--:R-:W-:-:S04]  /*0d70*/  @P0 SHF.L.W.U32.HI R3, R2, R4, R3 ;  /* 0x0000000402030219 */ /* 0x008fc80000010e03 */
[C---:B------:R-:W-:Y:S01]  /*0d80*/  SHF.L.W.U32.HI R2, R3.reuse, 0x2, R0 ;  /* 0x0000000203027819 */ /* 0x040fe20000010e00 */
[----:B------:R-:W-:-:S03]  /*0d90*/  IMAD.SHL.U32 R3, R3, 0x4, RZ ;  /* 0x0000000403037824 */ /* 0x000fc600078e00ff */
[----:B------:R-:W-:Y:S02]  /*0da0*/  SHF.R.S32.HI R4, RZ, 0x1f, R2 ;  /* 0x0000001fff047819 */ /* 0x000fe40000011402 */
[----:B------:R-:W-:Y:S02]  /*0db0*/  LOP3.LUT R17, R2, R17, RZ, 0x3c, !PT ;  /* 0x0000001102117212 */ /* 0x000fe400078e3cff */
[C---:B------:R-:W-:Y:S02]  /*0dc0*/  LOP3.LUT R14, R4.reuse, R3, RZ, 0x3c, !PT ;  /* 0x00000003040e7212 */ /* 0x040fe400078e3cff */
[----:B------:R-:W-:Y:S02]  /*0dd0*/  LOP3.LUT R15, R4, R2, RZ, 0x3c, !PT ;  /* 0x00000002040f7212 */ /* 0x000fe400078e3cff */
[----:B------:R-:W-:Y:S02]  /*0de0*/  SHF.R.U32.HI R3, RZ, 0x1e, R0 ;  /* 0x0000001eff037819 */ /* 0x000fe40000011600 */
[----:B------:R-:W-:-:S02]  /*0df0*/  ISETP.GE.AND P0, PT, R17, RZ, PT ;  /* 0x000000ff1100720c */ /* 0x000fc40003f06270 */
[----:B------:R-:W1:Y:S01]  /*0e00*/  I2F.F64.S64 R14, R14 ;  /* 0x0000000e000e7312 */ /* 0x000e620000301c00 */
[----:B------:R-:W-:-:S04]  /*0e10*/  LEA.HI R18, R2, R3, RZ, 0x1 ;  /* 0x0000000302127211 */ /* 0x000fc800078f08ff */
[----:B------:R-:W-:-:S05]  /*0e20*/  IADD3 R0, PT, PT, -R18, RZ, RZ ;  /* 0x000000ff12007210 */ /* 0x000fca0007ffe1ff */
[----:B------:R-:W-:Y:S01]  /*0e30*/  @!P1 IMAD.MOV.U32 R18, RZ, RZ, R0 ;  /* 0x000000ffff129224 */ /* 0x000fe200078e0000 */
[----:B-1----:R-:W-:-:S10]  /*0e40*/  DMUL R22, R14, UR4 ;  /* 0x000000040e167c28 */ /* 0x002fd40008000000 */
[----:B------:R-:W1:Y:S02]  /*0e50*/  F2F.F32.F64 R22, R22 ;  /* 0x0000001600167310 */ /* 0x000e640000301000 */
[----:B01----:R-:W-:-:S07]  /*0e60*/  FSEL R16, -R22, R22, !P0 ;  /* 0x0000001616107208 */ /* 0x003fce0004000100 */
.L_x_74:
[----:B------:R-:W-:Y:S05]  /*0e70*/  BSYNC.RECONVERGENT B0 ;  /* 0x0000000000007941 */ /* 0x000fea0003800200 */
.L_x_73:
[----:B------:R-:W-:Y:S01]  /*0e80*/  FMUL R2, R16, R16 ;  /* 0x0000001010027220 */ /* 0x000fe20000400000 */
[C---:B------:R-:W-:Y:S01]  /*0e90*/  LOP3.LUT R0, R18.reuse, 0x1, RZ, 0xc0, !PT ;  /* 0x0000000112007812 */ /* 0x040fe200078ec0ff */
[----:B------:R-:W-:Y:S01]  /*0ea0*/  IMAD.MOV.U32 R3, RZ, RZ, 0x3d2aaabb ;  /* 0x3d2aaabbff037424 */ /* 0x000fe200078e00ff */
[----:B------:R-:W-:Y:S01]  /*0eb0*/  LOP3.LUT P1, RZ, R18, 0x2, RZ, 0xc0, !PT ;  /* 0x0000000212ff7812 */ /* 0x000fe2000782c0ff */
[----:B------:R-:W-:Y:S01]  /*0ec0*/  FFMA R19, R2, R19, -0.0013887860113754868507 ;  /* 0xbab607ed02137423 */ /* 0x000fe20000000013 */
[----:B------:R-:W-:Y:S01]  /*0ed0*/  ISETP.NE.U32.AND P0, PT, R0, 0x1, PT ;  /* 0x000000010000780c */ /* 0x000fe20003f05070 */
[----:B------:R-:W-:-:S03]  /*0ee0*/  IMAD.MOV.U32 R4, RZ, RZ, 0x3effffff ;  /* 0x3effffffff047424 */ /* 0x000fc600078e00ff */
[----:B------:R-:W-:Y:S02]  /*0ef0*/  FSEL R19, R19, -0.00019574658654164522886, !P0 ;  /* 0xb94d415313137808 */ /* 0x000fe40004000000 */
[----:B------:R-:W-:Y:S02]  /*0f00*/  FSEL R3, R3, 0.0083327032625675201416, !P0 ;  /* 0x3c0885e403037808 */ /* 0x000fe40004000000 */
[----:B------:R-:W-:Y:S02]  /*0f10*/  FSEL R0, R16, 1, P0 ;  /* 0x3f80000010007808 */ /* 0x000fe40000000000 */
[----:B------:R-:W-:Y:S01]  /*0f20*/  FSEL R4, -R4, -0.16666662693023681641, !P0 ;  /* 0xbe2aaaa804047808 */ /* 0x000fe20004000100 */
[C---:B------:R-:W-:Y:S02]  /*0f30*/  FFMA R19, R2.reuse, R19, R3 ;  /* 0x0000001302137223 */ /* 0x040fe40000000003 */
[C---:B------:R-:W-:Y:S02]  /*0f40*/  FFMA R3, R2.reuse, R0, RZ ;  /* 0x0000000002037223 */ /* 0x040fe400000000ff */
[----:B------:R-:W-:-:S04]  /*0f50*/  FFMA R4, R2, R19, R4 ;  /* 0x0000001302047223 */ /* 0x000fc80000000004 */
[----:B------:R-:W-:-:S04]  /*0f60*/  FFMA R0, R3, R4, R0 ;  /* 0x0000000403007223 */ /* 0x000fc80000000000 */
[----:B------:R-:W-:-:S04]  /*0f70*/  @P1 FADD R0, RZ, -R0 ;  /* 0x80000000ff001221 */ /* 0x000fc80000000000 */
[CC--:B-----5:R-:W-:Y:S01]  /*0f80*/  FMUL R2, R12.reuse, R0.reuse ;  /* 0x000000000c027220 */ /* 0x0e0fe20000400000 */
[-C--:B------:R-:W-:Y:S01]  /*0f90*/  FMUL R3, R13, R0.reuse ;  /* 0x000000000d037220 */ /* 0x080fe20000400000 */
[-C--:B------:R-:W-:Y:S01]  /*0fa0*/  FMUL R4, R5, R0.reuse ;  /* 0x0000000005047220 */ /* 0x080fe20000400000 */
[----:B------:R-:W-:Y:S01]  /*0fb0*/  FMUL R0, R11, R0 ;  /* 0x000000000b007220 */ /* 0x000fe20000400000 */
[-C--:B------:R-:W-:Y:S01]  /*0fc0*/  FFMA R13, R13, R20.reuse, -R2 ;  /* 0x000000140d0d7223 */ /* 0x080fe20000000802 */
[-C--:B------:R-:W-:Y:S01]  /*0fd0*/  FFMA R3, R12, R20.reuse, R3 ;  /* 0x000000140c037223 */ /* 0x080fe20000000003 */
[-C--:B------:R-:W-:Y:S01]  /*0fe0*/  FFMA R11, R11, R20.reuse, -R4 ;  /* 0x000000140b0b7223 */ /* 0x080fe20000000804 */
[----:B------:R-:W-:Y:S02]  /*0ff0*/  FFMA R5, R5, R20, R0 ;  /* 0x0000001405057223 */ /* 0x000fe40000000000 */
[----:B------:R-:W-:Y:S04]  /*1000*/  STG.E desc[UR6][R6.64], R13 ;  /* 0x0000000d06007986 */ /* 0x000fe8000c101906 */
[----:B------:R-:W-:Y:S04]  /*1010*/  STG.E desc[UR6][R6.64+0x4], R3 ;  /* 0x0000040306007986 */ /* 0x000fe8000c101906 */
[----:B------:R-:W-:Y:S04]  /*1020*/  STG.E desc[UR6][R8.64], R11 ;  /* 0x0000000b08007986 */ /* 0x000fe8000c101906 */
[----:B------:R-:W-:Y:S01]  /*1030*/  STG.E desc[UR6][R8.64+0x4], R5 ;  /* 0x0000040508007986 */ /* 0x000fe2000c101906 */
[----:B------:R-:W-:Y:S05]  /*1040*/  EXIT ;  /* 0x000000000000794d */ /* 0x000fea0003800000 */
        .weak           $__internal_1_$__cuda_sm3x_div_rn_noftz_f32_slowpath
        .type           $__internal_1_$__cuda_sm3x_div_rn_noftz_f32_slowpath,@function
        .size           $__internal_1_$__cuda_sm3x_div_rn_noftz_f32_slowpath,(.L_x_91 - $__internal_1_$__cuda_sm3x_div_rn_noftz_f32_slowpath)
$__internal_1_$__cuda_sm3x_div_rn_noftz_f32_slowpath:
[----:B------:R-:W-:Y:S01]  /*1050*/  SHF.R.U32.HI R10, RZ, 0x17, R15 ;  /* 0x00000017ff0a7819 */ /* 0x000fe2000001160f */
[----:B------:R-:W-:Y:S01]  /*1060*/  BSSY.RECONVERGENT B1, `(.L_x_76) ;  /* 0x0000064000017945 */ /* 0x000fe20003800200 */
[----:B------:R-:W-:Y:S02]  /*1070*/  SHF.R.U32.HI R3, RZ, 0x17, R0 ;  /* 0x00000017ff037819 */ /* 0x000fe40000011600 */
[----:B------:R-:W-:Y:S02]  /*1080*/  LOP3.LUT R10, R10, 0xff, RZ, 0xc0, !PT ;  /* 0x000000ff0a0a7812 */ /* 0x000fe400078ec0ff */
[----:B------:R-:W-:Y:S02]  /*1090*/  LOP3.LUT R16, R3, 0xff, RZ, 0xc0, !PT ;  /* 0x000000ff03107812 */ /* 0x000fe400078ec0ff */
[----:B------:R-:W-:Y:S01]  /*10a0*/  MOV R17, R0 ;  /* 0x0000000000117202 */ /* 0x000fe20000000f00 */
[----:B------:R-:W-:Y:S02]  /*10b0*/  VIADD R19, R10, 0xffffffff ;  /* 0xffffffff0a137836 */ /* 0x000fe40000000000 */
[----:B------:R-:W-:-:S03]  /*10c0*/  VIADD R18, R16, 0xffffffff ;  /* 0xffffffff10127836 */ /* 0x000fc60000000000 */
[----:B------:R-:W-:-:S04]  /*10d0*/  ISETP.GT.U32.AND P0, PT, R19, 0xfd, PT ;  /* 0x000000fd1300780c */ /* 0x000fc80003f04070 */
[----:B------:R-:W-:-:S13]  /*10e0*/  ISETP.GT.U32.OR P0, PT, R18, 0xfd, P0 ;  /* 0x000000fd1200780c */ /* 0x000fda0000704470 */
[----:B------:R-:W-:Y:S01]  /*10f0*/  @!P0 IMAD.MOV.U32 R14, RZ, RZ, RZ ;  /* 0x000000ffff0e8224 */ /* 0x000fe200078e00ff */
[----:B------:R-:W-:Y:S06]  /*1100*/  @!P0 BRA `(.L_x_77) ;  /* 0x0000000000608947 */ /* 0x000fec0003800000 */
[----:B------:R-:W-:Y:S01]  /*1110*/  FSETP.GTU.FTZ.AND P0, PT, |R0|, +INF , PT ;  /* 0x7f8000000000780b */ /* 0x000fe20003f1c200 */
[----:B------:R-:W-:Y:S01]  /*1120*/  IMAD.MOV.U32 R3, RZ, RZ, R15 ;  /* 0x000000ffff037224 */ /* 0x000fe200078e000f */
        /* <DEDUP_REMOVED lines=22> */
.L_x_77:
        /* <DEDUP_REMOVED lines=29> */
[CCC-:B------:R-:W-:Y:S01]  /*1460*/  FFMA.RZ R10, R3.reuse, R19.reuse, R18.reuse ;  /* 0x00000013030a7223 */ /* 0x1c0fe2000000c012 */
[C---:B------:R-:W-:Y:S01]  /*1470*/  VIADD R15, R16.reuse, 0x20 ;  /* 0x00000020100f7836 */ /* 0x040fe20000000000 */
[C---:B------:R-:W-:Y:S02]  /*1480*/  ISETP.NE.AND P2, PT, R16.reuse, RZ, PT ;  /* 0x000000ff1000720c */ /* 0x040fe40003f45270 */
[----:B------:R-:W-:Y:S02]  /*1490*/  ISETP.NE.AND P1, PT, R16, RZ, PT ;  /* 0x000000ff1000720c */ /* 0x000fe40003f25270 */
[----:B------:R-:W-:Y:S01]  /*14a0*/  LOP3.LUT R14, R10, 0x7fffff, RZ, 0xc0, !PT ;  /* 0x007fffff0a0e7812 */ /* 0x000fe200078ec0ff */
[CCC-:B------:R-:W-:Y:S01]  /*14b0*/  FFMA.RP R10, R3.reuse, R19.reuse, R18.reuse ;  /* 0x00000013030a7223 */ /* 0x1c0fe20000008012 */
[----:B------:R-:W-:Y:S01]  /*14c0*/  FFMA.RM R3, R3, R19, R18 ;  /* 0x0000001303037223 */ /* 0x000fe20000004012 */
[----:B------:R-:W-:Y:S02]  /*14d0*/  IADD3 R16, PT, PT, -R16, RZ, RZ ;  /* 0x000000ff10107210 */ /* 0x000fe40007ffe1ff */
[----:B------:R-:W-:-:S02]  /*14e0*/  LOP3.LUT R14, R14, 0x800000, RZ, 0xfc, !PT ;  /* 0x008000000e0e7812 */ /* 0x000fc400078efcff */
[----:B------:R-:W-:Y:S02]  /*14f0*/  FSETP.NEU.FTZ.AND P0, PT, R10, R3, PT ;  /* 0x000000030a00720b */ /* 0x000fe40003f1d000 */
[----:B------:R-:W-:Y:S02]  /*1500*/  SHF.L.U32 R15, R14, R15, RZ ;  /* 0x0000000f0e0f7219 */ /* 0x000fe400000006ff */
[----:B------:R-:W-:Y:S02]  /*1510*/  SEL R3, R16, RZ, P2 ;  /* 0x000000ff10037207 */ /* 0x000fe40001000000 */
[----:B------:R-:W-:Y:S02]  /*1520*/  ISETP.NE.AND P1, PT, R15, RZ, P1 ;  /* 0x000000ff0f00720c */ /* 0x000fe40000f25270 */
[----:B------:R-:W-:Y:S02]  /*1530*/  SHF.R.U32.HI R3, RZ, R3, R14 ;  /* 0x00000003ff037219 */ /* 0x000fe4000001160e */
[----:B------:R-:W-:-:S02]  /*1540*/  PLOP3.LUT P0, PT, P0, P1, PT, 0xf8, 0x8f ;  /* 0x00000000008f781c */ /* 0x000fc40000703f70 */
[----:B------:R-:W-:Y:S02]  /*1550*/  SHF.R.U32.HI R15, RZ, 0x1, R3 ;  /* 0x00000001ff0f7819 */ /* 0x000fe40000011603 */
[----:B------:R-:W-:-:S04]  /*1560*/  SEL R10, RZ, 0x1, !P0 ;  /* 0x00000001ff0a7807 */ /* 0x000fc80004000000 */
[----:B------:R-:W-:-:S04]  /*1570*/  LOP3.LUT R10, R10, 0x1, R15, 0xf8, !PT ;  /* 0x000000010a0a7812 */ /* 0x000fc800078ef80f */
[----:B------:R-:W-:-:S05]  /*1580*/  LOP3.LUT R10, R10, R3, RZ, 0xc0, !PT ;  /* 0x000000030a0a7212 */ /* 0x000fca00078ec0ff */
[----:B------:R-:W-:-:S05]  /*1590*/  IMAD.IADD R15, R15, 0x1, R10 ;  /* 0x000000010f0f7824 */ /* 0x000fca00078e020a */
[----:B------:R-:W-:Y:S01]  /*15a0*/  LOP3.LUT R0, R15, R0, RZ, 0xfc, !PT ;  /* 0x000000000f007212 */ /* 0x000fe200078efcff */
[----:B------:R-:W-:Y:S06]  /*15b0*/  BRA `(.L_x_85) ;  /* 0x0000000000107947 */ /* 0x000fec0003800000 */
.L_x_84:
[----:B------:R-:W-:-:S04]  /*15c0*/  LOP3.LUT R0, R0, 0x80000000, RZ, 0xc0, !PT ;  /* 0x8000000000007812 */ /* 0x000fc800078ec0ff */
[----:B------:R-:W-:Y:S01]  /*15d0*/  LOP3.LUT R0, R0, 0x7f800000, RZ, 0xfc, !PT ;  /* 0x7f80000000007812 */ /* 0x000fe200078efcff */
[----:B------:R-:W-:Y:S06]  /*15e0*/  BRA `(.L_x_85) ;  /* 0x0000000000047947 */ /* 0x000fec0003800000 */
.L_x_83:
[----:B------:R-:W-:-:S07]  /*15f0*/  IMAD R0, R15, 0x800000, R0 ;  /* 0x008000000f007824 */ /* 0x000fce00078e0200 */
.L_x_85:
[----:B------:R-:W-:Y:S05]  /*1600*/  BSYNC.RECONVERGENT B2 ;  /* 0x0000000000027941 */ /* 0x000fea0003800200 */
.L_x_82:
[----:B------:R-:W-:Y:S05]  /*1610*/  BRA `(.L_x_86) ;  /* 0x0000000000207947 */ /* 0x000fea0003800000 */
.L_x_81:
[----:B------:R-:W-:-:S04]  /*1620*/  LOP3.LUT R0, R15, 0x80000000, R17, 0x48, !PT ;  /* 0x800000000f007812 */ /* 0x000fc800078e4811 */
[----:B------:R-:W-:Y:S01]  /*1630*/  LOP3.LUT R0, R0, 0x7f800000, RZ, 0xfc, !PT ;  /* 0x7f80000000007812 */ /* 0x000fe200078efcff */
[----:B------:R-:W-:Y:S06]  /*1640*/  BRA `(.L_x_86) ;  /* 0x0000000000147947 */ /* 0x000fec0003800000 */
.L_x_80:
[----:B------:R-:W-:Y:S01]  /*1650*/  LOP3.LUT R0, R15, 0x80000000, R17, 0x48, !PT ;  /* 0x800000000f007812 */ /* 0x000fe200078e4811 */
[----:B------:R-:W-:Y:S06]  /*1660*/  BRA `(.L_x_86) ;  /* 0x00000000000c7947 */ /* 0x000fec0003800000 */
.L_x_79:
[----:B------:R-:W0:Y:S01]  /*1670*/  MUFU.RSQ R0, -QNAN ;  /* 0xffc0000000007908 */ /* 0x000e220000001400 */
[----:B------:R-:W-:Y:S05]  /*1680*/  BRA `(.L_x_86) ;  /* 0x0000000000047947 */ /* 0x000fea0003800000 */
.L_x_78:
[----:B------:R-:W-:-:S07]  /*1690*/  FADD.FTZ R0, R0, R3 ;  /* 0x0000000300007221 */ /* 0x000fce0000010000 */
.L_x_86:
[----:B------:R-:W-:Y:S05]  /*16a0*/  BSYNC.RECONVERGENT B1 ;  /* 0x0000000000017941 */ /* 0x000fea0003800200 */
.L_x_76:
[----:B------:R-:W-:Y:S02]  /*16b0*/  IMAD.MOV.U32 R14, RZ, RZ, R4 ;  /* 0x000000ffff0e7224 */ /* 0x000fe400078e0004 */
[----:B------:R-:W-:-:S04]  /*16c0*/  IMAD.MOV.U32 R15, RZ, RZ, 0x0 ;  /* 0x00000000ff0f7424 */ /* 0x000fc800078e00ff */
[----:B0-----:R-:W-:Y:S05]  /*16d0*/  RET.REL.NODEC R14 `(_Z10apply_ropePfS_ii) ;  /* 0xffffffe80e487950 */ /* 0x001fea0003c3ffff */
.L_x_87:
        /* <DEDUP_REMOVED lines=10> */
.L_x_91:


//--------------------- .text._Z10concat_matPfPKfiiiiii --------------------------
	.section	.text._Z10concat_matPfPKfiiiiii,"ax",@progbits
	.align	128
        .global         _Z10concat_matPfPKfiiiiii
        .type           _Z10concat_matPfPKfiiiiii,@function
        .size           _Z10concat_matPfPKfiiiiii,(.L_x_96 - _Z10concat_matPfPKfiiiiii)
        .other          _Z10concat_matPfPKfiiiiii,@"STO_CUDA_ENTRY STV_DEFAULT"
_Z10concat_matPfPKfiiiiii:
.text._Z10concat_matPfPKfiiiiii:
[----:B------:R-:W-:Y:S01]  /*0000*/  LDC R1, c[0x0][0x37c] ;  /* 0x0000df00ff017b82 */ /* 0x000fe20000000800 */
[----:B------:R-:W0:Y:S07]  /*0010*/  S2R R2, SR_TID.X ;  /* 0x0000000000027919 */ /* 0x000e2e0000002100 */
[----:B------:R-:W1:Y:S01]  /*0020*/  LDC R0, c[0x0][0x364] ;  /* 0x0000d900ff007b82 */ /* 0x000e620000000800 */
[----:B------:R-:W2:Y:S01]  /*0030*/  LDCU.64 UR6, c[0x0][0x3a0] ;  /* 0x00007400ff0677ac */ /* 0x000ea20008000a00 */
[----:B------:R-:W1:Y:S06]  /*0040*/  S2R R3, SR_TID.Y ;  /* 0x0000000000037919 */ /* 0x000e6c0000002200 */
[----:B------:R-:W0:Y:S08]  /*0050*/  S2UR UR5, SR_CTAID.X ;  /* 0x00000000000579c3 */ /* 0x000e300000002500 */
[----:B------:R-:W0:Y:S08]  /*0060*/  LDC R7, c[0x0][0x360] ;  /* 0x0000d800ff077b82 */ /* 0x000e300000000800 */
[----:B------:R-:W1:Y:S01]  /*0070*/  S2UR UR4, SR_CTAID.Y ;  /* 0x00000000000479c3 */ /* 0x000e620000002600 */
[----:B0-----:R-:W-:-:S05]  /*0080*/  IMAD R7, R7, UR5, R2 ;  /* 0x0000000507077c24 */ /* 0x001fca000f8e0202 */
[----:B--2---:R-:W-:Y:S01]  /*0090*/  ISETP.GE.AND P0, PT, R7, UR7, PT ;  /* 0x0000000707007c0c */ /* 0x004fe2000bf06270 */
[----:B-1----:R-:W-:-:S05]  /*00a0*/  IMAD R0, R0, UR4, R3 ;  /* 0x0000000400007c24 */ /* 0x002fca000f8e0203 */
[----:B------:R-:W-:-:S13]  /*00b0*/  ISETP.GE.OR P0, PT, R0, UR6, P0 ;  /* 0x0000000600007c0c */ /* 0x000fda0008706670 */
[----:B------:R-:W-:Y:S05]  /*00c0*/  @P0 EXIT ;  /* 0x000000000000094d */ /* 0x000fea0003800000 */
[----:B------:R-:W0:Y:S01]  /*00d0*/  LDC.64 R2, c[0x0][0x388] ;  /* 0x0000e200ff027b82 */ /* 0x000e220000000a00 */
[----:B------:R-:W1:Y:S01]  /*00e0*/  LDCU.64 UR4, c[0x0][0x358] ;  /* 0x00006b00ff0477ac */ /* 0x000e620008000a00 */
[C---:B------:R-:W-:Y:S01]  /*00f0*/  IMAD R5, R0.reuse, UR7, R7 ;  /* 0x0000000700057c24 */ /* 0x040fe2000f8e0207 */
[----:B------:R-:W2:Y:S01]  /*0100*/  LDCU.64 UR8, c[0x0][0x390] ;  /* 0x00007200ff0877ac */ /* 0x000ea20008000a00 */
[----:B------:R-:W3:Y:S02]  /*0110*/  LDCU UR6, c[0x0][0x39c] ;  /* 0x00007380ff0677ac */ /* 0x000ee40008000800 */
[----:B0-----:R-:W-:Y:S02]  /*0120*/  IMAD.WIDE R2, R5, 0x4, R2 ;  /* 0x0000000405027825 */ /* 0x001fe400078e0202 */
[----:B------:R-:W0:Y:S04]  /*0130*/  LDC.64 R4, c[0x0][0x380] ;  /* 0x0000e000ff047b82 */ /* 0x000e280000000a00 */
[----:B-1----:R-:W4:Y:S01]  /*0140*/  LDG.E R3, desc[UR4][R2.64] ;  /* 0x0000000402037981 */ /* 0x002f22000c1e1900 */
[----:B--2---:R-:W-:-:S02]  /*0150*/  IADD3 R0, PT, PT, R0, UR8, RZ ;  /* 0x0000000800007c10 */ /* 0x004fc4000fffe0ff */
[----:B------:R-:W-:-:S05]  /*0160*/  IADD3 R7, PT, PT, R7, UR9, RZ ;  /* 0x0000000907077c10 */ /* 0x000fca000fffe0ff */
[----:B---3--:R-:W-:-:S04]  /*0170*/  IMAD R7, R0, UR6, R7 ;  /* 0x0000000600077c24 */ /* 0x008fc8000f8e0207 */
[----:B0-----:R-:W-:-:S05]  /*0180*/  IMAD.WIDE R4, R7, 0x4, R4 ;  /* 0x0000000407047825 */ /* 0x001fca00078e0204 */
[----:B----4-:R-:W-:Y:S01]  /*0190*/  STG.E desc[UR4][R4.64], R3 ;  /* 0x0000000304007986 */ /* 0x010fe2000c101904 */
[----:B------:R-:W-:Y:S05]  /*01a0*/  EXIT ;  /* 0x000000000000794d */ /* 0x000fea0003800000 */
.L_x_88:
        /* <DEDUP_REMOVED lines=13> */
.L_x_96:


//--------------------- .text._Z11extract_matPKfPfiiiiii --------------------------
	.section	.text._Z11extract_matPKfPfiiiiii,"ax",@progbits
	.align	128
        .global         _Z11extract_matPKfPfiiiiii
        .type           _Z11extract_matPKfPfiiiiii,@function
        .size           _Z11extract_matPKfPfiiiiii,(.L_x_97 - _Z11extract_matPKfPfiiiiii)
        .other          _Z11extract_matPKfPfiiiiii,@"STO_CUDA_ENTRY STV_DEFAULT"
_Z11extract_matPKfPfiiiiii:
.text._Z11extract_matPKfPfiiiiii:
        /* <DEDUP_REMOVED lines=13> */
[----:B------:R-:W0:Y:S01]  /*00d0*/  LDCU.64 UR8, c[0x0][0x390] ;  /* 0x00007200ff0877ac */ /* 0x000e220008000a00 */
[----:B------:R-:W1:Y:S01]  /*00e0*/  LDC.64 R2, c[0x0][0x380] ;  /* 0x0000e000ff027b82 */ /* 0x000e620000000a00 */
[----:B------:R-:W2:Y:S01]  /*00f0*/  LDCU UR6, c[0x0][0x39c] ;  /* 0x00007380ff0677ac */ /* 0x000ea20008000800 */
[----:B------:R-:W3:Y:S01]  /*0100*/  LDCU.64 UR4, c[0x0][0x358] ;  /* 0x00006b00ff0477ac */ /* 0x000ee20008000a00 */
[----:B0-----:R-:W-:Y:S02]  /*0110*/  IADD3 R4, PT, PT, R0, UR8, RZ ;  /* 0x0000000800047c10 */ /* 0x001fe4000fffe0ff */
[----:B------:R-:W-:-:S05]  /*0120*/  IADD3 R5, PT, PT, R7, UR9, RZ ;  /* 0x0000000907057c10 */ /* 0x000fca000fffe0ff */
[----:B--2---:R-:W-:-:S04]  /*0130*/  IMAD R5, R4, UR6, R5 ;  /* 0x0000000604057c24 */ /* 0x004fc8000f8e0205 */
[----:B-1----:R-:W-:Y:S02]  /*0140*/  IMAD.WIDE R2, R5, 0x4, R2 ;  /* 0x0000000405027825 */ /* 0x002fe400078e0202 */
[----:B------:R-:W0:Y:S04]  /*0150*/  LDC.64 R4, c[0x0][0x388] ;  /* 0x0000e200ff047b82 */ /* 0x000e280000000a00 */
[----:B---3--:R-:W2:Y:S01]  /*0160*/  LDG.E R3, desc[UR4][R2.64] ;  /* 0x0000000402037981 */ /* 0x008ea2000c1e1900 */
[----:B------:R-:W-:-:S04]  /*0170*/  IMAD R7, R0, UR7, R7 ;  /* 0x0000000700077c24 */ /* 0x000fc8000f8e0207 */
[----:B0-----:R-:W-:-:S05]  /*0180*/  IMAD.WIDE R4, R7, 0x4, R4 ;  /* 0x0000000407047825 */ /* 0x001fca00078e0204 */
[----:B--2---:R-:W-:Y:S01]  /*0190*/  STG.E desc[UR4][R4.64], R3 ;  /* 0x0000000304007986 */ /* 0x004fe2000c101904 */
[----:B------:R-:W-:Y:S05]  /*01a0*/  EXIT ;  /* 0x000000000000794d */ /* 0x000fea0003800000 */
.L_x_89:
        /* <DEDUP_REMOVED lines=13> */
.L_x_97:


//--------------------- .nv.global.init           --------------------------
	.section	.nv.global.init,"aw",@progbits
	.align	4
.nv.global.init:
	.type		__cudart_i2opi_f,@object
	.size		__cudart_i2opi_f,(.L_0 - __cudart_i2opi_f)
__cudart_i2opi_f:
        /*0000*/ 	.byte	0x41, 0x90, 0x43, 0x3c, 0x99, 0x95, 0x62, 0xdb, 0xc0, 0xdd, 0x34, 0xf5, 0xd1, 0x57, 0x27, 0xfc
        /*0010*/ 	.byte	0x29, 0x15, 0x44, 0x4e, 0x6e, 0x83, 0xf9, 0xa2
.L_0:


//--------------------- .nv.shared._Z7softmaxILi16EEvPKfPfi --------------------------
	.section	.nv.shared._Z7softmaxILi16EEvPKfPfi,"aw",@nobits
	.sectionflags	@""
	.align	4
.nv.shared._Z7softmaxILi16EEvPKfPfi:
	.zero		2048


//--------------------- .nv.shared.reserved.0     --------------------------
	.section	.nv.shared.reserved.0,"aw",@nobits
	.weak		__nv_reservedSMEM_offset_0_alias
	.size		__nv_reservedSMEM_offset_0_alias, 0, 64
	.other		__nv_reservedSMEM_offset_0_alias,@"STO_CUDA_RESERVED_SHARED STV_DEFAULT"
__nv_reservedSMEM_offset_0_alias:
	.zero		0
	.zero		64


//--------------------- .nv.shared._Z7mma_A_BILi16EEvPKfS1_Pfiiif --------------------------
	.section	.nv.shared._Z7mma_A_BILi16EEvPKfS1_Pfiiif,"aw",@nobits
	.sectionflags	@""
	.align	4
.nv.shared._Z7mma_A_BILi16EEvPKfS1_Pfiiif:
	.zero		3072


//--------------------- .nv.shared._Z8mma_A_BtILi16EEvPKfS1_Pfiiif --------------------------
	.section	.nv.shared._Z8mma_A_BtILi16EEvPKfS1_Pfiiif,"aw",@nobits
	.sectionflags	@""
	.align	4
.nv.shared._Z8mma_A_BtILi16EEvPKfS1_Pfiiif:
	.zero		3072


//--------------------- .nv.constant0._Z7softmaxILi16EEvPKfPfi --------------------------
	.section	.nv.constant0._Z7softmaxILi16EEvPKfPfi,"a",@progbits
	.sectionflags	@""
	.align	4
.nv.constant0._Z7softmaxILi16EEvPKfPfi:
	.zero		916


//--------------------- .nv.constant0._Z7mma_A_BILi16EEvPKfS1_Pfiiif --------------------------
	.section	.nv.constant0._Z7mma_A_BILi16EEvPKfS1_Pfiiif,"a",@progbits
	.sectionflags	@""
	.align	4
.nv.constant0._Z7mma_A_BILi16EEvPKfS1_Pfiiif:
	.zero		936


//--------------------- .nv.constant0._Z8mma_A_BtILi16EEvPKfS1_Pfiiif --------------------------
	.section	.nv.constant0._Z8mma_A_BtILi16EEvPKfS1_Pfiiif,"a",@progbits
	.sectionflags	@""
	.align	4
.nv.constant0._Z8mma_A_BtILi16EEvPKfS1_Pfiiif:
	.zero		936


//--------------------- .nv.constant0._Z10apply_ropePfS_ii --------------------------
	.section	.nv.constant0._Z10apply_ropePfS_ii,"a",@progbits
	.sectionflags	@""
	.align	4
.nv.constant0._Z10apply_ropePfS_ii:
	.zero		920


//--------------------- .nv.constant0._Z10concat_matPfPKfiiiiii --------------------------
	.section	.nv.constant0._Z10concat_matPfPKfiiiiii,"a",@progbits
	.sectionflags	@""
	.align	4
.nv.constant0._Z10concat_matPfPKfiiiiii:
	.zero		936


//--------------------- .nv.constant0._Z11extract_matPKfPfiiiiii --------------------------
	.section	.nv.constant0._Z11extract_matPKfPfiiiiii,"a",@progbits
	.sectionflags	@""
	.align	4
.nv.constant0._Z11extract_matPKfPfiiiiii:
	.zero		936


//--------------------- SYMBOLS --------------------------

	.type		.nv.reservedSmem.offset0,@object
	.size		.nv.reservedSmem.offset0,0x4
	.type		.nv.reservedSmem.cap,@object
	.size		.nv.reservedSmem.cap,0x4
